// auto-generated by cutlass_sweep.gemm — config: {"arch": "sm_100", "cluster_m": 1, "cluster_n": 2, "dtype": "fp16", "dtype_b": "fp16", "layout": "nt", "stages": 0, "tile_k": 128, "tile_m": 64, "tile_n": 256}
#include "cutlass/cutlass.h"
#include "cutlass/gemm/collective/collective_builder.hpp"
#include "cutlass/gemm/device/gemm_universal_adapter.h"
#include "cutlass/gemm/kernel/gemm_universal.hpp"
#include "cutlass/epilogue/collective/collective_builder.hpp"

using ElemA = cutlass::half_t;
using ElemB = cutlass::half_t;
using ElemCD = cutlass::half_t;
using Acc  = float;
using TileShape    = cute::Shape<cute::_64, cute::_256, cute::_128>;
using ClusterShape = cute::Shape<cute::_1, cute::_2, cute::_1>;

using CollectiveEpilogue = typename cutlass::epilogue::collective::CollectiveBuilder<
    cutlass::arch::Sm100, cutlass::arch::OpClassTensorOp,
    TileShape, ClusterShape,
    cutlass::epilogue::collective::EpilogueTileAuto,
    Acc, Acc,
    ElemCD, cutlass::layout::RowMajor, 128 / cutlass::sizeof_bits<ElemCD>::value,
    ElemCD, cutlass::layout::RowMajor, 128 / cutlass::sizeof_bits<ElemCD>::value,
    cutlass::epilogue::collective::EpilogueScheduleAuto
  >::CollectiveOp;

using CollectiveMainloop = typename cutlass::gemm::collective::CollectiveBuilder<
    cutlass::arch::Sm100, cutlass::arch::OpClassTensorOp,
    ElemA, cutlass::layout::RowMajor, 128 / cutlass::sizeof_bits<ElemA>::value,
    ElemB, cutlass::layout::ColumnMajor, 128 / cutlass::sizeof_bits<ElemB>::value,
    Acc,
    TileShape, ClusterShape,
    cutlass::gemm::collective::StageCountAutoCarveout<static_cast<int>(sizeof(typename CollectiveEpilogue::SharedStorage))>,
    cutlass::gemm::collective::KernelScheduleAuto
  >::CollectiveOp;

using GemmKernel = cutlass::gemm::kernel::GemmUniversal<
    cute::Shape<int,int,int,int>,
    CollectiveMainloop,
    CollectiveEpilogue
>;
using Gemm = cutlass::gemm::device::GemmUniversalAdapter<GemmKernel>;

// Force the device kernel symbol into the cubin without needing a host main.
auto* _anchor = &cutlass::device_kernel<GemmKernel>;


// ===== COMPILED SASS (sm_100a) =====

	.target	sm_100a

	.elftype	@"ET_EXEC"


//--------------------- .note.nv.tkinfo           --------------------------
	.section	.note.nv.tkinfo,"",@"SHT_NOTE"
	.sectionflags	@"SHF_NOTE_NV_TKINFO"
	.tkinfo
        /*0018*/ 	.word	0x00000002
        /*0030*/ 	.string	""
        /*0030*/ 	.string	"ptxas"
        /*0030*/ 	.string	"Cuda compilation tools, release 13.0, V13.0.88"
        /*0030*/ 	.string	"Build cuda_13.0.r13.0/compiler.36424714_0"
        /*0030*/ 	.string	"-arch sm_100a -m 64 "



//--------------------- .note.nv.cuinfo           --------------------------
	.section	.note.nv.cuinfo,"",@"SHT_NOTE"
	.sectionflags	@"SHF_NOTE_NV_CUINFO"
        /*0018*/ 	.short	0x0002
        /*001a*/ 	.short	0x0064
        /*001c*/ 	.short	0x0082
	.zero		2


//--------------------- .nv.info                  --------------------------
	.section	.nv.info,"",@"SHT_CUDA_INFO"
	.align	4


	//----- nvinfo : EIATTR_REGCOUNT
	.align		4
        /*0000*/ 	.byte	0x04, 0x2f
        /*0002*/ 	.short	(.L_19 - .L_18)
	.align		4
.L_18:
        /*0004*/ 	.word	index@(_ZN7cutlass13device_kernelINS_4gemm6kernel13GemmUniversalIN4cute5tupleIJiiiiEEENS1_10collective13CollectiveMmaINS1_35MainloopSm100TmaUmmaWarpSpecializedILi2ELi2ELi4ENS5_IJNS4_1CILi1EEENSA_ILi2EEESB_EEEEENS5_IJNSA_ILi64EEENSA_ILi256EEENSA_ILi128EEEEEENS_6half_tENS5_IJlSB_lEEESJ_SK_NS4_8TiledMMAINS4_8MMA_AtomIJNS4_20SM100_MMA_F16BF16_SSISJ_SJ_fLi64ELi256ELNS4_4UMMA5MajorE0ELSP_0ELNSO_7ScaleInE0ELSQ_0EEEEEENS4_6LayoutINS5_IJSB_SB_SB_EEENS5_IJNSA_ILi0EEESV_SV_EEEEENS5_IJNS4_10UnderscoreESY_SY_EEEEENS4_23SM90_TMA_LOAD_MULTICASTENS4_14ComposedLayoutINS4_7SwizzleILi3ELi4ELi3EEENS4_18smem_ptr_flag_bitsILi16EEENST_INS5_IJNSA_ILi8EEESF_EEENS5_IJSF_SB_EEEEEEEvNS4_8identityENS4_13SM90_TMA_LOADES1B_vS1C_EENS_8epilogue10collective18CollectiveEpilogueINS1F_23Sm100TmaWarpSpecializedILi4ELi2ELi32ELb1ELb0EEEJSI_NS5_IJNST_ISF_SB_EES1K_EEESJ_SK_SJ_SK_NS1F_6fusion15FusionCallbacksIS1J_NS1M_17LinearCombinationISJ_fSJ_fLNS_15FloatRoundStyleE2EEESI_S1L_JEEENS4_5SM1004TMEM4LOAD26SM100_TMEM_LOAD_16dp256b8xES1D_S1B_NS4_17SM75_U32x4_LDSM_NENS4_14SM90_TMA_STOREES1B_NS4_17SM90_U32x4_STSM_NENS4_39AutoVectorizingCopyWithAssumedAlignmentILi128EEEEEEvvEEEEvNT_6ParamsE)
        /*0008*/ 	.word	0x0000007a


	//----- nvinfo : EIATTR_FRAME_SIZE
	.align		4
.L_19:
        /*000c*/ 	.byte	0x04, 0x11
        /*000e*/ 	.short	(.L_21 - .L_20)
	.align		4
.L_20:
        /*0010*/ 	.word	index@($__internal_2_$__cuda_sm10x_tcgen05_guardrail_trap_unallocated_columns_being_dealloced)
        /*0014*/ 	.word	0x00000000


	//----- nvinfo : EIATTR_FRAME_SIZE
	.align		4
.L_21:
        /*0018*/ 	.byte	0x04, 0x11
        /*001a*/ 	.short	(.L_23 - .L_22)
	.align		4
.L_22:
        /*001c*/ 	.word	index@($__internal_1_$__cuda_sm10x_tcgen05_guardrail_trap_phase_invalid_during_alloc)
        /*0020*/ 	.word	0x00000000


	//----- nvinfo : EIATTR_FRAME_SIZE
	.align		4
.L_23:
        /*0024*/ 	.byte	0x04, 0x11
        /*0026*/ 	.short	(.L_25 - .L_24)
	.align		4
.L_24:
        /*0028*/ 	.word	index@($__internal_0_$__cuda_sm10x_tcgen05_guardrail_trap_col_being_dealloced_not_returned_by_alloc)
        /*002c*/ 	.word	0x00000000


	//----- nvinfo : EIATTR_FRAME_SIZE
	.align		4
.L_25:
        /*0030*/ 	.byte	0x04, 0x11
        /*0032*/ 	.short	(.L_27 - .L_26)
	.align		4
.L_26:
        /*0034*/ 	.word	index@(_ZN7cutlass13device_kernelINS_4gemm6kernel13GemmUniversalIN4cute5tupleIJiiiiEEENS1_10collective13CollectiveMmaINS1_35MainloopSm100TmaUmmaWarpSpecializedILi2ELi2ELi4ENS5_IJNS4_1CILi1EEENSA_ILi2EEESB_EEEEENS5_IJNSA_ILi64EEENSA_ILi256EEENSA_ILi128EEEEEENS_6half_tENS5_IJlSB_lEEESJ_SK_NS4_8TiledMMAINS4_8MMA_AtomIJNS4_20SM100_MMA_F16BF16_SSISJ_SJ_fLi64ELi256ELNS4_4UMMA5MajorE0ELSP_0ELNSO_7ScaleInE0ELSQ_0EEEEEENS4_6LayoutINS5_IJSB_SB_SB_EEENS5_IJNSA_ILi0EEESV_SV_EEEEENS5_IJNS4_10UnderscoreESY_SY_EEEEENS4_23SM90_TMA_LOAD_MULTICASTENS4_14ComposedLayoutINS4_7SwizzleILi3ELi4ELi3EEENS4_18smem_ptr_flag_bitsILi16EEENST_INS5_IJNSA_ILi8EEESF_EEENS5_IJSF_SB_EEEEEEEvNS4_8identityENS4_13SM90_TMA_LOADES1B_vS1C_EENS_8epilogue10collective18CollectiveEpilogueINS1F_23Sm100TmaWarpSpecializedILi4ELi2ELi32ELb1ELb0EEEJSI_NS5_IJNST_ISF_SB_EES1K_EEESJ_SK_SJ_SK_NS1F_6fusion15FusionCallbacksIS1J_NS1M_17LinearCombinationISJ_fSJ_fLNS_15FloatRoundStyleE2EEESI_S1L_JEEENS4_5SM1004TMEM4LOAD26SM100_TMEM_LOAD_16dp256b8xES1D_S1B_NS4_17SM75_U32x4_LDSM_NENS4_14SM90_TMA_STOREES1B_NS4_17SM90_U32x4_STSM_NENS4_39AutoVectorizingCopyWithAssumedAlignmentILi128EEEEEEvvEEEEvNT_6ParamsE)
        /*0038*/ 	.word	0x00000000


	//----- nvinfo : EIATTR_MIN_STACK_SIZE
	.align		4
.L_27:
        /*003c*/ 	.byte	0x04, 0x12
        /*003e*/ 	.short	(.L_29 - .L_28)
	.align		4
.L_28:
        /*0040*/ 	.word	index@(_ZN7cutlass13device_kernelINS_4gemm6kernel13GemmUniversalIN4cute5tupleIJiiiiEEENS1_10collective13CollectiveMmaINS1_35MainloopSm100TmaUmmaWarpSpecializedILi2ELi2ELi4ENS5_IJNS4_1CILi1EEENSA_ILi2EEESB_EEEEENS5_IJNSA_ILi64EEENSA_ILi256EEENSA_ILi128EEEEEENS_6half_tENS5_IJlSB_lEEESJ_SK_NS4_8TiledMMAINS4_8MMA_AtomIJNS4_20SM100_MMA_F16BF16_SSISJ_SJ_fLi64ELi256ELNS4_4UMMA5MajorE0ELSP_0ELNSO_7ScaleInE0ELSQ_0EEEEEENS4_6LayoutINS5_IJSB_SB_SB_EEENS5_IJNSA_ILi0EEESV_SV_EEEEENS5_IJNS4_10UnderscoreESY_SY_EEEEENS4_23SM90_TMA_LOAD_MULTICASTENS4_14ComposedLayoutINS4_7SwizzleILi3ELi4ELi3EEENS4_18smem_ptr_flag_bitsILi16EEENST_INS5_IJNSA_ILi8EEESF_EEENS5_IJSF_SB_EEEEEEEvNS4_8identityENS4_13SM90_TMA_LOADES1B_vS1C_EENS_8epilogue10collective18CollectiveEpilogueINS1F_23Sm100TmaWarpSpecializedILi4ELi2ELi32ELb1ELb0EEEJSI_NS5_IJNST_ISF_SB_EES1K_EEESJ_SK_SJ_SK_NS1F_6fusion15FusionCallbacksIS1J_NS1M_17LinearCombinationISJ_fSJ_fLNS_15FloatRoundStyleE2EEESI_S1L_JEEENS4_5SM1004TMEM4LOAD26SM100_TMEM_LOAD_16dp256b8xES1D_S1B_NS4_17SM75_U32x4_LDSM_NENS4_14SM90_TMA_STOREES1B_NS4_17SM90_U32x4_STSM_NENS4_39AutoVectorizingCopyWithAssumedAlignmentILi128EEEEEEvvEEEEvNT_6ParamsE)
        /*0044*/ 	.word	0x00000000
.L_29:


//--------------------- .nv.compat                --------------------------
	.section	.nv.compat,"",@"SHT_CUDA_COMPAT_INFO"
	.align	4
        /*0000*/ 	.byte	0x02, 0x09, 0x01, 0x00, 0x02, 0x02, 0x02, 0x00, 0x02, 0x05, 0x05, 0x00, 0x03, 0x07, 0x01, 0x01
        /*0010*/ 	.byte	0x02, 0x03, 0x01, 0x00, 0x02, 0x06, 0x01, 0x00, 0x04, 0x0b, 0x08, 0x00, 0x09, 0x00, 0x00, 0x00
        /*0020*/ 	.byte	0x00, 0x00, 0x00, 0x00


//--------------------- .nv.info._ZN7cutlass13device_kernelINS_4gemm6kernel13GemmUniversalIN4cute5tupleIJiiiiEEENS1_10collective13CollectiveMmaINS1_35MainloopSm100TmaUmmaWarpSpecializedILi2ELi2ELi4ENS5_IJNS4_1CILi1EEENSA_ILi2EEESB_EEEEENS5_IJNSA_ILi64EEENSA_ILi256EEENSA_ILi128EEEEEENS_6half_tENS5_IJlSB_lEEESJ_SK_NS4_8TiledMMAINS4_8MMA_AtomIJNS4_20SM100_MMA_F16BF16_SSISJ_SJ_fLi64ELi256ELNS4_4UMMA5MajorE0ELSP_0ELNSO_7ScaleInE0ELSQ_0EEEEEENS4_6LayoutINS5_IJSB_SB_SB_EEENS5_IJNSA_ILi0EEESV_SV_EEEEENS5_IJNS4_10UnderscoreESY_SY_EEEEENS4_23SM90_TMA_LOAD_MULTICASTENS4_14ComposedLayoutINS4_7SwizzleILi3ELi4ELi3EEENS4_18smem_ptr_flag_bitsILi16EEENST_INS5_IJNSA_ILi8EEESF_EEENS5_IJSF_SB_EEEEEEEvNS4_8identityENS4_13SM90_TMA_LOADES1B_vS1C_EENS_8epilogue10collective18CollectiveEpilogueINS1F_23Sm100TmaWarpSpecializedILi4ELi2ELi32ELb1ELb0EEEJSI_NS5_IJNST_ISF_SB_EES1K_EEESJ_SK_SJ_SK_NS1F_6fusion15FusionCallbacksIS1J_NS1M_17LinearCombinationISJ_fSJ_fLNS_15FloatRoundStyleE2EEESI_S1L_JEEENS4_5SM1004TMEM4LOAD26SM100_TMEM_LOAD_16dp256b8xES1D_S1B_NS4_17SM75_U32x4_LDSM_NENS4_14SM90_TMA_STOREES1B_NS4_17SM90_U32x4_STSM_NENS4_39AutoVectorizingCopyWithAssumedAlignmentILi128EEEEEEvvEEEEvNT_6ParamsE --------------------------
	.section	.nv.info._ZN7cutlass13device_kernelINS_4gemm6kernel13GemmUniversalIN4cute5tupleIJiiiiEEENS1_10collective13CollectiveMmaINS1_35MainloopSm100TmaUmmaWarpSpecializedILi2ELi2ELi4ENS5_IJNS4_1CILi1EEENSA_ILi2EEESB_EEEEENS5_IJNSA_ILi64EEENSA_ILi256EEENSA_ILi128EEEEEENS_6half_tENS5_IJlSB_lEEESJ_SK_NS4_8TiledMMAINS4_8MMA_AtomIJNS4_20SM100_MMA_F16BF16_SSISJ_SJ_fLi64ELi256ELNS4_4UMMA5MajorE0ELSP_0ELNSO_7ScaleInE0ELSQ_0EEEEEENS4_6LayoutINS5_IJSB_SB_SB_EEENS5_IJNSA_ILi0EEESV_SV_EEEEENS5_IJNS4_10UnderscoreESY_SY_EEEEENS4_23SM90_TMA_LOAD_MULTICASTENS4_14ComposedLayoutINS4_7SwizzleILi3ELi4ELi3EEENS4_18smem_ptr_flag_bitsILi16EEENST_INS5_IJNSA_ILi8EEESF_EEENS5_IJSF_SB_EEEEEEEvNS4_8identityENS4_13SM90_TMA_LOADES1B_vS1C_EENS_8epilogue10collective18CollectiveEpilogueINS1F_23Sm100TmaWarpSpecializedILi4ELi2ELi32ELb1ELb0EEEJSI_NS5_IJNST_ISF_SB_EES1K_EEESJ_SK_SJ_SK_NS1F_6fusion15FusionCallbacksIS1J_NS1M_17LinearCombinationISJ_fSJ_fLNS_15FloatRoundStyleE2EEESI_S1L_JEEENS4_5SM1004TMEM4LOAD26SM100_TMEM_LOAD_16dp256b8xES1D_S1B_NS4_17SM75_U32x4_LDSM_NENS4_14SM90_TMA_STOREES1B_NS4_17SM90_U32x4_STSM_NENS4_39AutoVectorizingCopyWithAssumedAlignmentILi128EEEEEEvvEEEEvNT_6ParamsE,"",@"SHT_CUDA_INFO"
	.sectionflags	@""
	.align	4


	//----- nvinfo : EIATTR_CUDA_API_VERSION
	.align		4
        /*0000*/ 	.byte	0x04, 0x37
        /*0002*/ 	.short	(.L_31 - .L_30)
.L_30:
        /*0004*/ 	.word	0x00000082


	//----- nvinfo : EIATTR_KPARAM_INFO
	.align		4
.L_31:
        /*0008*/ 	.byte	0x04, 0x17
        /*000a*/ 	.short	(.L_33 - .L_32)
.L_32:
        /*000c*/ 	.word	0x00000000
        /*0010*/ 	.short	0x0000
        /*0012*/ 	.short	0x0000
        /*0014*/ 	.byte	0x00, 0xf0, 0x01, 0x20


	//----- nvinfo : EIATTR_AT_ENTRY_FRAGMENTS
	.align		4
.L_33:
        /*0018*/ 	.byte	0x04, 0x4f
        /*001a*/ 	.short	(.L_35 - .L_34)


	//   ....[0]....
.L_34:
        /*001c*/ 	.word	0x00000006


	//----- nvinfo : EIATTR_RESERVED_SMEM_USED
	.align		4
.L_35:
        /*0020*/ 	.byte	0x01, 0x41
	.zero		2


	//----- nvinfo : EIATTR_SPARSE_MMA_MASK
	.align		4
        /*0024*/ 	.byte	0x03, 0x50
        /*0026*/ 	.short	0x0000


	//----- nvinfo : EIATTR_TCGEN05_1CTA_USED
	.align		4
        /*0028*/ 	.byte	0x01, 0x51
	.zero		2


	//----- nvinfo : EIATTR_MAXREG_COUNT
	.align		4
        /*002c*/ 	.byte	0x03, 0x1b
        /*002e*/ 	.short	0x00ff


	//----- nvinfo : EIATTR_NUM_BARRIERS
	.align		4
        /*0030*/ 	.byte	0x02, 0x4c
        /*0032*/ 	.byte	0x07
	.zero		1


	//----- nvinfo : EIATTR_EXTERNS
	.align		4
        /*0034*/ 	.byte	0x04, 0x0f
        /*0036*/ 	.short	(.L_37 - .L_36)


	//   ....[0]....
	.align		4
.L_36:
        /*0038*/ 	.word	index@(__assertfail)


	//----- nvinfo : EIATTR_MERCURY_ISA_VERSION
	.align		4
.L_37:
        /*003c*/ 	.byte	0x03, 0x5f
        /*003e*/ 	.short	0x0101


	//----- nvinfo : EIATTR_INT_WARP_WIDE_INSTR_OFFSETS
	.align		4
        /*0040*/ 	.byte	0x04, 0x31
        /*0042*/ 	.short	(.L_39 - .L_38)


	//   ....[0]....
.L_38:
        /*0044*/ 	.word	0x00003eb0


	//   ....[1]....
        /*0048*/ 	.word	0x00003ed0


	//   ....[2]....
        /*004c*/ 	.word	0x00003f00


	//   ....[3]....
        /*0050*/ 	.word	0x00004a40


	//   ....[4]....
        /*0054*/ 	.word	0x00004ab0


	//   ....[5]....
        /*0058*/ 	.word	0x00004b90


	//   ....[6]....
        /*005c*/ 	.word	0x00004c10


	//   ....[7]....
        /*0060*/ 	.word	0x00004d10


	//   ....[8]....
        /*0064*/ 	.word	0x00004d90


	//   ....[9]....
        /*0068*/ 	.word	0x00004e80


	//   ....[10]....
        /*006c*/ 	.word	0x00004f30


	//----- nvinfo : EIATTR_COOP_GROUP_MASK_REGIDS
	.align		4
.L_39:
        /*0070*/ 	.byte	0x04, 0x29
        /*0072*/ 	.short	(.L_41 - .L_40)


	//   ....[0]....
.L_40:
        /*0074*/ 	.word	0xffffffff


	//   ....[1]....
        /*0078*/ 	.word	0xffffffff


	//   ....[2]....
        /*007c*/ 	.word	0xffffffff


	//   ....[3]....
        /*0080*/ 	.word	0xffffffff


	//   ....[4]....
        /*0084*/ 	.word	0xffffffff


	//   ....[5]....
        /*0088*/ 	.word	0xffffffff


	//   ....[6]....
        /*008c*/ 	.word	0xffffffff


	//   ....[7]....
        /*0090*/ 	.word	0xffffffff


	//   ....[8]....
        /*0094*/ 	.word	0xffffffff


	//   ....[9]....
        /*0098*/ 	.word	0xffffffff


	//   ....[10]....
        /*009c*/ 	.word	0xffffffff


	//   ....[11]....
        /*00a0*/ 	.word	0xffffffff


	//   ....[12]....
        /*00a4*/ 	.word	0xffffffff


	//   ....[13]....
        /*00a8*/ 	.word	0xffffffff


	//----- nvinfo : EIATTR_COOP_GROUP_INSTR_OFFSETS
	.align		4
.L_41:
        /*00ac*/ 	.byte	0x04, 0x28
        /*00ae*/ 	.short	(.L_43 - .L_42)


	//   ....[0]....
.L_42:
        /*00b0*/ 	.word	0x00000080


	//   ....[1]....
        /*00b4*/ 	.word	0x000004f0


	//   ....[2]....
        /*00b8*/ 	.word	0x00000660


	//   ....[3]....
        /*00bc*/ 	.word	0x00000800


	//   ....[4]....
        /*00c0*/ 	.word	0x00000900


	//   ....[5]....
        /*00c4*/ 	.word	0x00000a70


	//   ....[6]....
        /*00c8*/ 	.word	0x00000c10


	//   ....[7]....
        /*00cc*/ 	.word	0x00000dc0


	//   ....[8]....
        /*00d0*/ 	.word	0x00002150


	//   ....[9]....
        /*00d4*/ 	.word	0x00002ee0


	//   ....[10]....
        /*00d8*/ 	.word	0x000030f0


	//   ....[11]....
        /*00dc*/ 	.word	0x00003120


	//   ....[12]....
        /*00e0*/ 	.word	0x00003d90


	//   ....[13]....
        /*00e4*/ 	.word	0x00003fc0


	//----- nvinfo : EIATTR_VRC_CTA_INIT_COUNT
	.align		4
.L_43:
        /*00e8*/ 	.byte	0x02, 0x4a
        /*00ea*/ 	.byte	0x80
	.zero		1


	//----- nvinfo : EIATTR_SYSCALL_OFFSETS
	.align		4
        /*00ec*/ 	.byte	0x04, 0x46
        /*00ee*/ 	.short	(.L_45 - .L_44)


	//   ....[0]....
.L_44:
        /*00f0*/ 	.word	0x00005bc0


	//   ....[1]....
        /*00f4*/ 	.word	0x00005cb0


	//   ....[2]....
        /*00f8*/ 	.word	0x00006550


	//   ....[3]....
        /*00fc*/ 	.word	0x00007210


	//   ....[4]....
        /*0100*/ 	.word	0x00007e80


	//   ....[5]....
        /*0104*/ 	.word	0x00008af0


	//----- nvinfo : EIATTR_MBARRIER_INSTR_OFFSETS
	.align		4
.L_45:
        /*0108*/ 	.byte	0x04, 0x39
        /*010a*/ 	.short	(.L_47 - .L_46)


	//   ....[0]....
.L_46:
        /*010c*/ 	.word	0x00000610
        /*0110*/ 	.word	0x000000ff
        /*0114*/ 	.word	0x00000000
        /*0118*/ 	.short	0x0100
        /*011a*/ 	.byte	0x04
	.zero		1


	//   ....[1]....
        /*011c*/ 	.word	0x00000620
        /*0120*/ 	.word	0x000000ff
        /*0124*/ 	.word	0x00000010
        /*0128*/ 	.short	0x0100
        /*012a*/ 	.byte	0x04
	.zero		1


	//   ....[2]....
        /*012c*/ 	.word	0x00000630
        /*0130*/ 	.word	0x000000ff
        /*0134*/ 	.word	0x00000008
        /*0138*/ 	.short	0x0100
        /*013a*/ 	.byte	0x04
	.zero		1


	//   ....[3]....
        /*013c*/ 	.word	0x00000640
        /*0140*/ 	.word	0x000000ff
        /*0144*/ 	.word	0x00000018
        /*0148*/ 	.short	0x0100
        /*014a*/ 	.byte	0x04
	.zero		1


	//   ....[4]....
        /*014c*/ 	.word	0x00000770
        /*0150*/ 	.word	0x000000ff
        /*0154*/ 	.word	0x00000020
        /*0158*/ 	.short	0x0100
        /*015a*/ 	.byte	0x04
	.zero		1


	//   ....[5]....
        /*015c*/ 	.word	0x00000780
        /*0160*/ 	.word	0x000000ff
        /*0164*/ 	.word	0x00000040
        /*0168*/ 	.short	0x0100
        /*016a*/ 	.byte	0x04
	.zero		1


	//   ....[6]....
        /*016c*/ 	.word	0x00000790
        /*0170*/ 	.word	0x000000ff
        /*0174*/ 	.word	0x00000028
        /*0178*/ 	.short	0x0100
        /*017a*/ 	.byte	0x04
	.zero		1


	//   ....[7]....
        /*017c*/ 	.word	0x000007a0
        /*0180*/ 	.word	0x000000ff
        /*0184*/ 	.word	0x00000048
        /*0188*/ 	.short	0x0100
        /*018a*/ 	.byte	0x04
	.zero		1


	//   ....[8]....
        /*018c*/ 	.word	0x000007b0
        /*0190*/ 	.word	0x000000ff
        /*0194*/ 	.word	0x00000030
        /*0198*/ 	.short	0x0100
        /*019a*/ 	.byte	0x04
	.zero		1


	//   ....[9]....
        /*019c*/ 	.word	0x000007c0
        /*01a0*/ 	.word	0x000000ff
        /*01a4*/ 	.word	0x00000050
        /*01a8*/ 	.short	0x0100
        /*01aa*/ 	.byte	0x04
	.zero		1


	//   ....[10]....
        /*01ac*/ 	.word	0x000007d0
        /*01b0*/ 	.word	0x000000ff
        /*01b4*/ 	.word	0x00000038
        /*01b8*/ 	.short	0x0100
        /*01ba*/ 	.byte	0x04
	.zero		1


	//   ....[11]....
        /*01bc*/ 	.word	0x000007e0
        /*01c0*/ 	.word	0x000000ff
        /*01c4*/ 	.word	0x00000058
        /*01c8*/ 	.short	0x0100
        /*01ca*/ 	.byte	0x04
	.zero		1


	//   ....[12]....
        /*01cc*/ 	.word	0x000008d0
        /*01d0*/ 	.word	0x000000ff
        /*01d4*/ 	.word	0x00000060
        /*01d8*/ 	.short	0x0100
        /*01da*/ 	.byte	0x06
	.zero		1


	//   ....[13]....
        /*01dc*/ 	.word	0x000008e0
        /*01e0*/ 	.word	0x000000ff
        /*01e4*/ 	.word	0x00000068
        /*01e8*/ 	.short	0x0100
        /*01ea*/ 	.byte	0x06
	.zero		1


	//   ....[14]....
        /*01ec*/ 	.word	0x00000a20
        /*01f0*/ 	.word	0x000000ff
        /*01f4*/ 	.word	0x00000070
        /*01f8*/ 	.short	0x0100
        /*01fa*/ 	.byte	0x06
	.zero		1


	//   ....[15]....
        /*01fc*/ 	.word	0x00000a30
        /*0200*/ 	.word	0x000000ff
        /*0204*/ 	.word	0x00000080
        /*0208*/ 	.short	0x0100
        /*020a*/ 	.byte	0x06
	.zero		1


	//   ....[16]....
        /*020c*/ 	.word	0x00000a40
        /*0210*/ 	.word	0x000000ff
        /*0214*/ 	.word	0x00000078
        /*0218*/ 	.short	0x0100
        /*021a*/ 	.byte	0x06
	.zero		1


	//   ....[17]....
        /*021c*/ 	.word	0x00000a50
        /*0220*/ 	.word	0x000000ff
        /*0224*/ 	.word	0x00000088
        /*0228*/ 	.short	0x0100
        /*022a*/ 	.byte	0x06
	.zero		1


	//   ....[18]....
        /*022c*/ 	.word	0x00000b80
        /*0230*/ 	.word	0x000000ff
        /*0234*/ 	.word	0x00000090
        /*0238*/ 	.short	0x0100
        /*023a*/ 	.byte	0x04
	.zero		1


	//   ....[19]....
        /*023c*/ 	.word	0x00000b90
        /*0240*/ 	.word	0x000000ff
        /*0244*/ 	.word	0x000000b0
        /*0248*/ 	.short	0x0100
        /*024a*/ 	.byte	0x04
	.zero		1


	//   ....[20]....
        /*024c*/ 	.word	0x00000ba0
        /*0250*/ 	.word	0x000000ff
        /*0254*/ 	.word	0x00000098
        /*0258*/ 	.short	0x0100
        /*025a*/ 	.byte	0x04
	.zero		1


	//   ....[21]....
        /*025c*/ 	.word	0x00000bb0
        /*0260*/ 	.word	0x000000ff
        /*0264*/ 	.word	0x000000b8
        /*0268*/ 	.short	0x0100
        /*026a*/ 	.byte	0x04
	.zero		1


	//   ....[22]....
        /*026c*/ 	.word	0x00000bc0
        /*0270*/ 	.word	0x000000ff
        /*0274*/ 	.word	0x000000a0
        /*0278*/ 	.short	0x0100
        /*027a*/ 	.byte	0x04
	.zero		1


	//   ....[23]....
        /*027c*/ 	.word	0x00000bd0
        /*0280*/ 	.word	0x000000ff
        /*0284*/ 	.word	0x000000c0
        /*0288*/ 	.short	0x0100
        /*028a*/ 	.byte	0x04
	.zero		1


	//   ....[24]....
        /*028c*/ 	.word	0x00000be0
        /*0290*/ 	.word	0x000000ff
        /*0294*/ 	.word	0x000000a8
        /*0298*/ 	.short	0x0100
        /*029a*/ 	.byte	0x04
	.zero		1


	//   ....[25]....
        /*029c*/ 	.word	0x00000bf0
        /*02a0*/ 	.word	0x000000ff
        /*02a4*/ 	.word	0x000000c8
        /*02a8*/ 	.short	0x0100
        /*02aa*/ 	.byte	0x04
	.zero		1


	//   ....[26]....
        /*02ac*/ 	.word	0x00000ce0
        /*02b0*/ 	.word	0x000000ff
        /*02b4*/ 	.word	0x000000d0
        /*02b8*/ 	.short	0x0100
        /*02ba*/ 	.byte	0x04
	.zero		1


	//   ....[27]....
        /*02bc*/ 	.word	0x00000cf0
        /*02c0*/ 	.word	0x000000ff
        /*02c4*/ 	.word	0x000000e0
        /*02c8*/ 	.short	0x0100
        /*02ca*/ 	.byte	0x04
	.zero		1


	//   ....[28]....
        /*02cc*/ 	.word	0x00000d00
        /*02d0*/ 	.word	0x000000ff
        /*02d4*/ 	.word	0x000000d8
        /*02d8*/ 	.short	0x0100
        /*02da*/ 	.byte	0x04
	.zero		1


	//   ....[29]....
        /*02dc*/ 	.word	0x00000d10
        /*02e0*/ 	.word	0x000000ff
        /*02e4*/ 	.word	0x000000e8
        /*02e8*/ 	.short	0x0100
        /*02ea*/ 	.byte	0x04
	.zero		1


	//   ....[30]....
        /*02ec*/ 	.word	0x00001850
        /*02f0*/ 	.word	0x00000003
        /*02f4*/ 	.word	0x000000e0
        /*02f8*/ 	.short	0x010a
        /*02fa*/ 	.byte	0xff
	.zero		1


	//   ....[31]....
        /*02fc*/ 	.word	0x00001880
        /*0300*/ 	.word	0x00000003
        /*0304*/ 	.word	0x000000d0
        /*0308*/ 	.short	0x0101
        /*030a*/ 	.byte	0xff
	.zero		1


	//   ....[32]....
        /*030c*/ 	.word	0x00001950
        /*0310*/ 	.word	0x000000ff
        /*0314*/ 	.word	0x00000010
        /*0318*/ 	.short	0x010a
        /*031a*/ 	.byte	0x04
	.zero		1


	//   ....[33]....
        /*031c*/ 	.word	0x000019d0
        /*0320*/ 	.word	0x000000ff
        /*0324*/ 	.word	0x00000010
        /*0328*/ 	.short	0x010a
        /*032a*/ 	.byte	0x21
	.zero		1


	//   ....[34]....
        /*032c*/ 	.word	0x00001b60
        /*0330*/ 	.word	0x000000ff
        /*0334*/ 	.word	0x00000010
        /*0338*/ 	.short	0x010a
        /*033a*/ 	.byte	0x05
	.zero		1


	//   ....[35]....
        /*033c*/ 	.word	0x00001d50
        /*0340*/ 	.word	0x000000ff
        /*0344*/ 	.word	0x00000068
        /*0348*/ 	.short	0x0101
        /*034a*/ 	.byte	0x0d
	.zero		1


	//   ....[36]....
        /*034c*/ 	.word	0x00001d70
        /*0350*/ 	.word	0x000000ff
        /*0354*/ 	.word	0x00000010
        /*0358*/ 	.short	0x010a
        /*035a*/ 	.byte	0x04
	.zero		1


	//   ....[37]....
        /*035c*/ 	.word	0x00001df0
        /*0360*/ 	.word	0x000000ff
        /*0364*/ 	.word	0x00000010
        /*0368*/ 	.short	0x010a
        /*036a*/ 	.byte	0x21
	.zero		1


	//   ....[38]....
        /*036c*/ 	.word	0x00001f80
        /*0370*/ 	.word	0x000000ff
        /*0374*/ 	.word	0x00000010
        /*0378*/ 	.short	0x010a
        /*037a*/ 	.byte	0x05
	.zero		1


	//   ....[39]....
        /*037c*/ 	.word	0x00002180
        /*0380*/ 	.word	0x00000003
        /*0384*/ 	.word	0x00000070
        /*0388*/ 	.short	0x010a
        /*038a*/ 	.byte	0xff
	.zero		1


	//   ....[40]....
        /*038c*/ 	.word	0x000022d0
        /*0390*/ 	.word	0x00000000
        /*0394*/ 	.word	0x00000000
        /*0398*/ 	.short	0x0101
        /*039a*/ 	.byte	0xff
	.zero		1


	//   ....[41]....
        /*039c*/ 	.word	0x00002880
        /*03a0*/ 	.word	0x000000ff
        /*03a4*/ 	.word	0x00000000
        /*03a8*/ 	.short	0x010a
        /*03aa*/ 	.byte	0x04
	.zero		1


	//   ....[42]....
        /*03ac*/ 	.word	0x00002920
        /*03b0*/ 	.word	0x00000000
        /*03b4*/ 	.word	0x00000000
        /*03b8*/ 	.short	0x010a
        /*03ba*/ 	.byte	0xff
	.zero		1


	//   ....[43]....
        /*03bc*/ 	.word	0x00002a40
        /*03c0*/ 	.word	0x00000002
        /*03c4*/ 	.word	0x000000d0
        /*03c8*/ 	.short	0x010a
        /*03ca*/ 	.byte	0xff
	.zero		1


	//   ....[44]....
        /*03cc*/ 	.word	0x00002aa0
        /*03d0*/ 	.word	0x00000004
        /*03d4*/ 	.word	0x00000000
        /*03d8*/ 	.short	0x0101
        /*03da*/ 	.byte	0xff
	.zero		1


	//   ....[45]....
        /*03dc*/ 	.word	0x00002ac0
        /*03e0*/ 	.word	0x000000ff
        /*03e4*/ 	.word	0x00000080
        /*03e8*/ 	.short	0x010a
        /*03ea*/ 	.byte	0x04
	.zero		1


	//   ....[46]....
        /*03ec*/ 	.word	0x00002be0
        /*03f0*/ 	.word	0x00000002
        /*03f4*/ 	.word	0x00000070
        /*03f8*/ 	.short	0x010a
        /*03fa*/ 	.byte	0xff
	.zero		1


	//   ....[47]....
        /*03fc*/ 	.word	0x00002cf0
        /*0400*/ 	.word	0x00000002
        /*0404*/ 	.word	0x00000000
        /*0408*/ 	.short	0x0101
        /*040a*/ 	.byte	0xff
	.zero		1


	//   ....[48]....
        /*040c*/ 	.word	0x00002d80
        /*0410*/ 	.word	0x000000ff
        /*0414*/ 	.word	0x00000080
        /*0418*/ 	.short	0x0106
        /*041a*/ 	.byte	0x04
	.zero		1


	//   ....[49]....
        /*041c*/ 	.word	0x00002da0
        /*0420*/ 	.word	0x000000ff
        /*0424*/ 	.word	0x00000080
        /*0428*/ 	.short	0x010a
        /*042a*/ 	.byte	0x04
	.zero		1


	//   ....[50]....
        /*042c*/ 	.word	0x00002e30
        /*0430*/ 	.word	0x000000ff
        /*0434*/ 	.word	0x00000080
        /*0438*/ 	.short	0x0106
        /*043a*/ 	.byte	0x07
	.zero		1


	//   ....[51]....
        /*043c*/ 	.word	0x00002e70
        /*0440*/ 	.word	0x00000000
        /*0444*/ 	.word	0x00000080
        /*0448*/ 	.short	0x010a
        /*044a*/ 	.byte	0xff
	.zero		1


	//   ....[52]....
        /*044c*/ 	.word	0x00003440
        /*0450*/ 	.word	0x00000000
        /*0454*/ 	.word	0x00000070
        /*0458*/ 	.short	0x010a
        /*045a*/ 	.byte	0xff
	.zero		1


	//   ....[53]....
        /*045c*/ 	.word	0x00003540
        /*0460*/ 	.word	0x00000003
        /*0464*/ 	.word	0x00000000
        /*0468*/ 	.short	0x0101
        /*046a*/ 	.byte	0xff
	.zero		1


	//   ....[54]....
        /*046c*/ 	.word	0x00003550
        /*0470*/ 	.word	0x000000ff
        /*0474*/ 	.word	0x00000000
        /*0478*/ 	.short	0x010a
        /*047a*/ 	.byte	0x04
	.zero		1


	//   ....[55]....
        /*047c*/ 	.word	0x000035d0
        /*0480*/ 	.word	0x000000ff
        /*0484*/ 	.word	0x000000b0
        /*0488*/ 	.short	0x010a
        /*048a*/ 	.byte	0x2e
	.zero		1


	//   ....[56]....
        /*048c*/ 	.word	0x000036b0
        /*0490*/ 	.word	0x000000ff
        /*0494*/ 	.word	0x00000000
        /*0498*/ 	.short	0x010a
        /*049a*/ 	.byte	0x07
	.zero		1


	//   ....[57]....
        /*049c*/ 	.word	0x000037f0
        /*04a0*/ 	.word	0x000000ff
        /*04a4*/ 	.word	0x00000000
        /*04a8*/ 	.short	0x010a
        /*04aa*/ 	.byte	0x04
	.zero		1


	//   ....[58]....
        /*04ac*/ 	.word	0x00003bc0
        /*04b0*/ 	.word	0x000000ff
        /*04b4*/ 	.word	0x00000000
        /*04b8*/ 	.short	0x010a
        /*04ba*/ 	.byte	0x04
	.zero		1


	//   ....[59]....
        /*04bc*/ 	.word	0x00003c50
        /*04c0*/ 	.word	0x000000ff
        /*04c4*/ 	.word	0x00000000
        /*04c8*/ 	.short	0x010a
        /*04ca*/ 	.byte	0x05
	.zero		1


	//   ....[60]....
        /*04cc*/ 	.word	0x00003ce0
        /*04d0*/ 	.word	0x000000ff
        /*04d4*/ 	.word	0x00000000
        /*04d8*/ 	.short	0x010a
        /*04da*/ 	.byte	0x05
	.zero		1


	//   ....[61]....
        /*04dc*/ 	.word	0x00003d70
        /*04e0*/ 	.word	0x000000ff
        /*04e4*/ 	.word	0x00000000
        /*04e8*/ 	.short	0x010a
        /*04ea*/ 	.byte	0x04
	.zero		1


	//   ....[62]....
        /*04ec*/ 	.word	0x00004240
        /*04f0*/ 	.word	0x0000000c
        /*04f4*/ 	.word	0x00000070
        /*04f8*/ 	.short	0x010a
        /*04fa*/ 	.byte	0xff
	.zero		1


	//   ....[63]....
        /*04fc*/ 	.word	0x000043b0
        /*0500*/ 	.word	0x00000000
        /*0504*/ 	.word	0x00000000
        /*0508*/ 	.short	0x0101
        /*050a*/ 	.byte	0xff
	.zero		1


	//   ....[64]....
        /*050c*/ 	.word	0x00004840
        /*0510*/ 	.word	0x000000ff
        /*0514*/ 	.word	0x00000068
        /*0518*/ 	.short	0x010a
        /*051a*/ 	.byte	0x15
	.zero		1


	//   ....[65]....
        /*051c*/ 	.word	0x000049c0
        /*0520*/ 	.word	0x000000ff
        /*0524*/ 	.word	0x00000040
        /*0528*/ 	.short	0x010a
        /*052a*/ 	.byte	0x15
	.zero		1


	//   ....[66]....
        /*052c*/ 	.word	0x00004b40
        /*0530*/ 	.word	0x000000ff
        /*0534*/ 	.word	0x00000020
        /*0538*/ 	.short	0x010b
        /*053a*/ 	.byte	0x15
	.zero		1


	//   ....[67]....
        /*053c*/ 	.word	0x00004b50
        /*0540*/ 	.word	0x000000ff
        /*0544*/ 	.word	0x00000000
        /*0548*/ 	.short	0x0101
        /*054a*/ 	.byte	0x06
	.zero		1


	//   ....[68]....
        /*054c*/ 	.word	0x00004b60
        /*0550*/ 	.word	0x000000ff
        /*0554*/ 	.word	0x00000048
        /*0558*/ 	.short	0x010a
        /*055a*/ 	.byte	0x15
	.zero		1


	//   ....[69]....
        /*055c*/ 	.word	0x00004cc0
        /*0560*/ 	.word	0x000000ff
        /*0564*/ 	.word	0x00000028
        /*0568*/ 	.short	0x010b
        /*056a*/ 	.byte	0x15
	.zero		1


	//   ....[70]....
        /*056c*/ 	.word	0x00004cd0
        /*0570*/ 	.word	0x000000ff
        /*0574*/ 	.word	0x00000000
        /*0578*/ 	.short	0x0101
        /*057a*/ 	.byte	0x06
	.zero		1


	//   ....[71]....
        /*057c*/ 	.word	0x00004ce0
        /*0580*/ 	.word	0x000000ff
        /*0584*/ 	.word	0x00000050
        /*0588*/ 	.short	0x010a
        /*058a*/ 	.byte	0x15
	.zero		1


	//   ....[72]....
        /*058c*/ 	.word	0x00004e30
        /*0590*/ 	.word	0x000000ff
        /*0594*/ 	.word	0x00000030
        /*0598*/ 	.short	0x010b
        /*059a*/ 	.byte	0x15
	.zero		1


	//   ....[73]....
        /*059c*/ 	.word	0x00004e40
        /*05a0*/ 	.word	0x000000ff
        /*05a4*/ 	.word	0x00000000
        /*05a8*/ 	.short	0x0101
        /*05aa*/ 	.byte	0x06
	.zero		1


	//   ....[74]....
        /*05ac*/ 	.word	0x00004e50
        /*05b0*/ 	.word	0x000000ff
        /*05b4*/ 	.word	0x00000058
        /*05b8*/ 	.short	0x010a
        /*05ba*/ 	.byte	0x15
	.zero		1


	//   ....[75]....
        /*05bc*/ 	.word	0x00005040
        /*05c0*/ 	.word	0x000000ff
        /*05c4*/ 	.word	0x00000038
        /*05c8*/ 	.short	0x010b
        /*05ca*/ 	.byte	0x15
	.zero		1


	//   ....[76]....
        /*05cc*/ 	.word	0x00005050
        /*05d0*/ 	.word	0x000000ff
        /*05d4*/ 	.word	0x00000000
        /*05d8*/ 	.short	0x0101
        /*05da*/ 	.byte	0x25
	.zero		1


	//   ....[77]....
        /*05dc*/ 	.word	0x00005080
        /*05e0*/ 	.word	0x000000ff
        /*05e4*/ 	.word	0x00000040
        /*05e8*/ 	.short	0x010a
        /*05ea*/ 	.byte	0x15
	.zero		1


	//   ....[78]....
        /*05ec*/ 	.word	0x000050a0
        /*05f0*/ 	.word	0x000000ff
        /*05f4*/ 	.word	0x00000048
        /*05f8*/ 	.short	0x010a
        /*05fa*/ 	.byte	0x15
	.zero		1


	//   ....[79]....
        /*05fc*/ 	.word	0x000050c0
        /*0600*/ 	.word	0x000000ff
        /*0604*/ 	.word	0x00000050
        /*0608*/ 	.short	0x010a
        /*060a*/ 	.byte	0x15
	.zero		1


	//   ....[80]....
        /*060c*/ 	.word	0x00005100
        /*0610*/ 	.word	0x00000000
        /*0614*/ 	.word	0x00000058
        /*0618*/ 	.short	0x010a
        /*061a*/ 	.byte	0xff
	.zero		1


	//   ....[81]....
        /*061c*/ 	.word	0x00005450
        /*0620*/ 	.word	0x00000003
        /*0624*/ 	.word	0x00000070
        /*0628*/ 	.short	0x010a
        /*062a*/ 	.byte	0xff
	.zero		1


	//   ....[82]....
        /*062c*/ 	.word	0x000055d0
        /*0630*/ 	.word	0x00000000
        /*0634*/ 	.word	0x00000000
        /*0638*/ 	.short	0x0101
        /*063a*/ 	.byte	0xff
	.zero		1


	//   ....[83]....
        /*063c*/ 	.word	0x000061a0
        /*0640*/ 	.word	0x000000ff
        /*0644*/ 	.word	0x00000020
        /*0648*/ 	.short	0x010a
        /*064a*/ 	.byte	0x2c
	.zero		1


	//   ....[84]....
        /*064c*/ 	.word	0x00006210
        /*0650*/ 	.word	0x00000063
        /*0654*/ 	.word	0x00000090
        /*0658*/ 	.short	0x010a
        /*065a*/ 	.byte	0xff
	.zero		1


	//   ....[85]....
        /*065c*/ 	.word	0x00006330
        /*0660*/ 	.word	0x000000ff
        /*0664*/ 	.word	0x00000020
        /*0668*/ 	.short	0x010a
        /*066a*/ 	.byte	0x2c
	.zero		1


	//   ....[86]....
        /*066c*/ 	.word	0x00006430
        /*0670*/ 	.word	0x00000063
        /*0674*/ 	.word	0x00000090
        /*0678*/ 	.short	0x010a
        /*067a*/ 	.byte	0xff
	.zero		1


	//   ....[87]....
        /*067c*/ 	.word	0x00006f30
        /*0680*/ 	.word	0x00000000
        /*0684*/ 	.word	0x00000000
        /*0688*/ 	.short	0x0101
        /*068a*/ 	.byte	0xff
	.zero		1


	//   ....[88]....
        /*068c*/ 	.word	0x00006f40
        /*0690*/ 	.word	0x00000003
        /*0694*/ 	.word	0x00000020
        /*0698*/ 	.short	0x010a
        /*069a*/ 	.byte	0xff
	.zero		1


	//   ....[89]....
        /*069c*/ 	.word	0x00007010
        /*06a0*/ 	.word	0x00000003
        /*06a4*/ 	.word	0x00000020
        /*06a8*/ 	.short	0x010a
        /*06aa*/ 	.byte	0xff
	.zero		1


	//   ....[90]....
        /*06ac*/ 	.word	0x00007ba0
        /*06b0*/ 	.word	0x0000003f
        /*06b4*/ 	.word	0x00000000
        /*06b8*/ 	.short	0x0101
        /*06ba*/ 	.byte	0xff
	.zero		1


	//   ....[91]....
        /*06bc*/ 	.word	0x00007bc0
        /*06c0*/ 	.word	0x00000066
        /*06c4*/ 	.word	0x00000020
        /*06c8*/ 	.short	0x010a
        /*06ca*/ 	.byte	0xff
	.zero		1


	//   ....[92]....
        /*06cc*/ 	.word	0x00007c80
        /*06d0*/ 	.word	0x00000066
        /*06d4*/ 	.word	0x00000020
        /*06d8*/ 	.short	0x010a
        /*06da*/ 	.byte	0xff
	.zero		1


	//   ....[93]....
        /*06dc*/ 	.word	0x00008810
        /*06e0*/ 	.word	0x0000003f
        /*06e4*/ 	.word	0x00000000
        /*06e8*/ 	.short	0x0101
        /*06ea*/ 	.byte	0xff
	.zero		1


	//   ....[94]....
        /*06ec*/ 	.word	0x00008830
        /*06f0*/ 	.word	0x00000067
        /*06f4*/ 	.word	0x00000020
        /*06f8*/ 	.short	0x010a
        /*06fa*/ 	.byte	0xff
	.zero		1


	//   ....[95]....
        /*06fc*/ 	.word	0x000088f0
        /*0700*/ 	.word	0x00000067
        /*0704*/ 	.word	0x00000020
        /*0708*/ 	.short	0x010a
        /*070a*/ 	.byte	0xff
	.zero		1


	//   ....[96]....
        /*070c*/ 	.word	0x00008c50
        /*0710*/ 	.word	0x000000ff
        /*0714*/ 	.word	0x00000000
        /*0718*/ 	.short	0x0101
        /*071a*/ 	.byte	0x04
	.zero		1


	//   ....[97]....
        /*071c*/ 	.word	0x000094e0
        /*0720*/ 	.word	0x00000002
        /*0724*/ 	.word	0x00000000
        /*0728*/ 	.short	0x0101
        /*072a*/ 	.byte	0xff
	.zero		1


	//   ....[98]....
        /*072c*/ 	.word	0x00009770
        /*0730*/ 	.word	0x000000ff
        /*0734*/ 	.word	0x00000000
        /*0738*/ 	.short	0x0101
        /*073a*/ 	.byte	0x04
	.zero		1


	//   ....[99]....
        /*073c*/ 	.word	0x00009790
        /*0740*/ 	.word	0x00000003
        /*0744*/ 	.word	0x000000e0
        /*0748*/ 	.short	0x010a
        /*074a*/ 	.byte	0xff
	.zero		1


	//   ....[100]....
        /*074c*/ 	.word	0x000097f0
        /*0750*/ 	.word	0x00000000
        /*0754*/ 	.word	0x00000010
        /*0758*/ 	.short	0x010a
        /*075a*/ 	.byte	0xff
	.zero		1


	//   ....[101]....
        /*075c*/ 	.word	0x00009850
        /*0760*/ 	.word	0x00000000
        /*0764*/ 	.word	0x00000010
        /*0768*/ 	.short	0x010a
        /*076a*/ 	.byte	0xff
	.zero		1


	//   ....[102]....
        /*076c*/ 	.word	0x000098a0
        /*0770*/ 	.word	0x00000003
        /*0774*/ 	.word	0x00000070
        /*0778*/ 	.short	0x010a
        /*077a*/ 	.byte	0xff
	.zero		1


	//   ....[103]....
        /*077c*/ 	.word	0x00009900
        /*0780*/ 	.word	0x00000000
        /*0784*/ 	.word	0x00000000
        /*0788*/ 	.short	0x010a
        /*078a*/ 	.byte	0xff
	.zero		1


	//   ....[104]....
        /*078c*/ 	.word	0x00009950
        /*0790*/ 	.word	0x00000002
        /*0794*/ 	.word	0x000000d0
        /*0798*/ 	.short	0x010a
        /*079a*/ 	.byte	0xff
	.zero		1


	//   ....[105]....
        /*079c*/ 	.word	0x000099b0
        /*07a0*/ 	.word	0x00000002
        /*07a4*/ 	.word	0x00000080
        /*07a8*/ 	.short	0x010a
        /*07aa*/ 	.byte	0xff
	.zero		1


	//   ....[106]....
        /*07ac*/ 	.word	0x00009a00
        /*07b0*/ 	.word	0x00000002
        /*07b4*/ 	.word	0x00000070
        /*07b8*/ 	.short	0x010a
        /*07ba*/ 	.byte	0xff
	.zero		1


	//   ....[107]....
        /*07bc*/ 	.word	0x00009a60
        /*07c0*/ 	.word	0x00000000
        /*07c4*/ 	.word	0x00000080
        /*07c8*/ 	.short	0x010a
        /*07ca*/ 	.byte	0xff
	.zero		1


	//   ....[108]....
        /*07cc*/ 	.word	0x00009ab0
        /*07d0*/ 	.word	0x00000000
        /*07d4*/ 	.word	0x00000070
        /*07d8*/ 	.short	0x010a
        /*07da*/ 	.byte	0xff
	.zero		1


	//   ....[109]....
        /*07dc*/ 	.word	0x00009b10
        /*07e0*/ 	.word	0x00000003
        /*07e4*/ 	.word	0x000000b0
        /*07e8*/ 	.short	0x010a
        /*07ea*/ 	.byte	0xff
	.zero		1


	//   ....[110]....
        /*07ec*/ 	.word	0x00009b70
        /*07f0*/ 	.word	0x00000000
        /*07f4*/ 	.word	0x00000000
        /*07f8*/ 	.short	0x010a
        /*07fa*/ 	.byte	0xff
	.zero		1


	//   ....[111]....
        /*07fc*/ 	.word	0x00009bd0
        /*0800*/ 	.word	0x00000000
        /*0804*/ 	.word	0x00000000
        /*0808*/ 	.short	0x010a
        /*080a*/ 	.byte	0xff
	.zero		1


	//   ....[112]....
        /*080c*/ 	.word	0x00009c30
        /*0810*/ 	.word	0x00000000
        /*0814*/ 	.word	0x00000000
        /*0818*/ 	.short	0x010a
        /*081a*/ 	.byte	0xff
	.zero		1


	//   ....[113]....
        /*081c*/ 	.word	0x00009c90
        /*0820*/ 	.word	0x00000000
        /*0824*/ 	.word	0x00000000
        /*0828*/ 	.short	0x010a
        /*082a*/ 	.byte	0xff
	.zero		1


	//   ....[114]....
        /*082c*/ 	.word	0x00009cf0
        /*0830*/ 	.word	0x00000000
        /*0834*/ 	.word	0x00000000
        /*0838*/ 	.short	0x010a
        /*083a*/ 	.byte	0xff
	.zero		1


	//   ....[115]....
        /*083c*/ 	.word	0x00009d40
        /*0840*/ 	.word	0x0000000c
        /*0844*/ 	.word	0x00000070
        /*0848*/ 	.short	0x010a
        /*084a*/ 	.byte	0xff
	.zero		1


	//   ....[116]....
        /*084c*/ 	.word	0x00009da0
        /*0850*/ 	.word	0x00000000
        /*0854*/ 	.word	0x00000068
        /*0858*/ 	.short	0x010a
        /*085a*/ 	.byte	0xff
	.zero		1


	//   ....[117]....
        /*085c*/ 	.word	0x00009e00
        /*0860*/ 	.word	0x00000000
        /*0864*/ 	.word	0x00000040
        /*0868*/ 	.short	0x010a
        /*086a*/ 	.byte	0xff
	.zero		1


	//   ....[118]....
        /*086c*/ 	.word	0x00009e60
        /*0870*/ 	.word	0x00000000
        /*0874*/ 	.word	0x00000048
        /*0878*/ 	.short	0x010a
        /*087a*/ 	.byte	0xff
	.zero		1


	//   ....[119]....
        /*087c*/ 	.word	0x00009ec0
        /*0880*/ 	.word	0x00000000
        /*0884*/ 	.word	0x00000050
        /*0888*/ 	.short	0x010a
        /*088a*/ 	.byte	0xff
	.zero		1


	//   ....[120]....
        /*088c*/ 	.word	0x00009f20
        /*0890*/ 	.word	0x00000000
        /*0894*/ 	.word	0x00000058
        /*0898*/ 	.short	0x010a
        /*089a*/ 	.byte	0xff
	.zero		1


	//   ....[121]....
        /*089c*/ 	.word	0x00009f80
        /*08a0*/ 	.word	0x00000000
        /*08a4*/ 	.word	0x00000040
        /*08a8*/ 	.short	0x010a
        /*08aa*/ 	.byte	0xff
	.zero		1


	//   ....[122]....
        /*08ac*/ 	.word	0x00009fe0
        /*08b0*/ 	.word	0x00000000
        /*08b4*/ 	.word	0x00000048
        /*08b8*/ 	.short	0x010a
        /*08ba*/ 	.byte	0xff
	.zero		1


	//   ....[123]....
        /*08bc*/ 	.word	0x0000a040
        /*08c0*/ 	.word	0x00000000
        /*08c4*/ 	.word	0x00000050
        /*08c8*/ 	.short	0x010a
        /*08ca*/ 	.byte	0xff
	.zero		1


	//   ....[124]....
        /*08cc*/ 	.word	0x0000a090
        /*08d0*/ 	.word	0x00000003
        /*08d4*/ 	.word	0x00000070
        /*08d8*/ 	.short	0x010a
        /*08da*/ 	.byte	0xff
	.zero		1


	//   ....[125]....
        /*08dc*/ 	.word	0x0000a0f0
        /*08e0*/ 	.word	0x00000000
        /*08e4*/ 	.word	0x00000020
        /*08e8*/ 	.short	0x010a
        /*08ea*/ 	.byte	0xff
	.zero		1


	//   ....[126]....
        /*08ec*/ 	.word	0x0000a140
        /*08f0*/ 	.word	0x00000063
        /*08f4*/ 	.word	0x00000090
        /*08f8*/ 	.short	0x010a
        /*08fa*/ 	.byte	0xff
	.zero		1


	//   ....[127]....
        /*08fc*/ 	.word	0x0000a190
        /*0900*/ 	.word	0x00000003
        /*0904*/ 	.word	0x00000020
        /*0908*/ 	.short	0x010a
        /*090a*/ 	.byte	0xff
	.zero		1


	//   ....[128]....
        /*090c*/ 	.word	0x0000a1e0
        /*0910*/ 	.word	0x00000066
        /*0914*/ 	.word	0x00000020
        /*0918*/ 	.short	0x010a
        /*091a*/ 	.byte	0xff
	.zero		1


	//   ....[129]....
        /*091c*/ 	.word	0x0000a230
        /*0920*/ 	.word	0x00000067
        /*0924*/ 	.word	0x00000020
        /*0928*/ 	.short	0x010a
        /*092a*/ 	.byte	0xff
	.zero		1


	//----- nvinfo : EIATTR_NUM_MBARRIERS
	.align		4
.L_47:
        /*092c*/ 	.byte	0x03, 0x38
        /*092e*/ 	.short	0x001e


	//----- nvinfo : EIATTR_EXIT_INSTR_OFFSETS
	.align		4
        /*0930*/ 	.byte	0x04, 0x1c
        /*0932*/ 	.short	(.L_49 - .L_48)


	//   ....[0]....
.L_48:
        /*0934*/ 	.word	0x00002950


	//   ....[1]....
        /*0938*/ 	.word	0x00002e40


	//   ....[2]....
        /*093c*/ 	.word	0x00002ea0


	//   ....[3]....
        /*0940*/ 	.word	0x00003fd0


	//   ....[4]....
        /*0944*/ 	.word	0x00005130


	//   ....[5]....
        /*0948*/ 	.word	0x00005170


	//   ....[6]....
        /*094c*/ 	.word	0x00009660


	//   ....[7]....
        /*0950*/ 	.word	0x000096e0


	//   ....[8]....
        /*0954*/ 	.word	0x00009710


	//   ....[9]....
        /*0958*/ 	.word	0x00009780


	//----- nvinfo : EIATTR_MAX_THREADS
	.align		4
.L_49:
        /*095c*/ 	.byte	0x04, 0x05
        /*095e*/ 	.short	(.L_51 - .L_50)
.L_50:
        /*0960*/ 	.word	0x00000100
        /*0964*/ 	.word	0x00000001
        /*0968*/ 	.word	0x00000001


	//----- nvinfo : EIATTR_CRS_STACK_SIZE
	.align		4
.L_51:
        /*096c*/ 	.byte	0x04, 0x1e
        /*096e*/ 	.short	(.L_53 - .L_52)
.L_52:
        /*0970*/ 	.word	0x00000000


	//----- nvinfo : EIATTR_CBANK_PARAM_SIZE
	.align		4
.L_53:
        /*0974*/ 	.byte	0x03, 0x19
        /*0976*/ 	.short	0x0800


	//----- nvinfo : EIATTR_PARAM_CBANK
	.align		4
        /*0978*/ 	.byte	0x04, 0x0a
        /*097a*/ 	.short	(.L_55 - .L_54)
	.align		4
.L_54:
        /*097c*/ 	.word	index@(.nv.constant0._ZN7cutlass13device_kernelINS_4gemm6kernel13GemmUniversalIN4cute5tupleIJiiiiEEENS1_10collective13CollectiveMmaINS1_35MainloopSm100TmaUmmaWarpSpecializedILi2ELi2ELi4ENS5_IJNS4_1CILi1EEENSA_ILi2EEESB_EEEEENS5_IJNSA_ILi64EEENSA_ILi256EEENSA_ILi128EEEEEENS_6half_tENS5_IJlSB_lEEESJ_SK_NS4_8TiledMMAINS4_8MMA_AtomIJNS4_20SM100_MMA_F16BF16_SSISJ_SJ_fLi64ELi256ELNS4_4UMMA5MajorE0ELSP_0ELNSO_7ScaleInE0ELSQ_0EEEEEENS4_6LayoutINS5_IJSB_SB_SB_EEENS5_IJNSA_ILi0EEESV_SV_EEEEENS5_IJNS4_10UnderscoreESY_SY_EEEEENS4_23SM90_TMA_LOAD_MULTICASTENS4_14ComposedLayoutINS4_7SwizzleILi3ELi4ELi3EEENS4_18smem_ptr_flag_bitsILi16EEENST_INS5_IJNSA_ILi8EEESF_EEENS5_IJSF_SB_EEEEEEEvNS4_8identityENS4_13SM90_TMA_LOADES1B_vS1C_EENS_8epilogue10collective18CollectiveEpilogueINS1F_23Sm100TmaWarpSpecializedILi4ELi2ELi32ELb1ELb0EEEJSI_NS5_IJNST_ISF_SB_EES1K_EEESJ_SK_SJ_SK_NS1F_6fusion15FusionCallbacksIS1J_NS1M_17LinearCombinationISJ_fSJ_fLNS_15FloatRoundStyleE2EEESI_S1L_JEEENS4_5SM1004TMEM4LOAD26SM100_TMEM_LOAD_16dp256b8xES1D_S1B_NS4_17SM75_U32x4_LDSM_NENS4_14SM90_TMA_STOREES1B_NS4_17SM90_U32x4_STSM_NENS4_39AutoVectorizingCopyWithAssumedAlignmentILi128EEEEEEvvEEEEvNT_6ParamsE)
        /*0980*/ 	.short	0x0380
        /*0982*/ 	.short	0x0800


	//----- nvinfo : EIATTR_SW_WAR
	.align		4
.L_55:
        /*0984*/ 	.byte	0x04, 0x36
        /*0986*/ 	.short	(.L_57 - .L_56)
.L_56:
        /*0988*/ 	.word	0x00000008
.L_57:


//--------------------- .nv.callgraph             --------------------------
	.section	.nv.callgraph,"",@"SHT_CUDA_CALLGRAPH"
	.align	4
	.sectionentsize	8
	.align		4
        /*0000*/ 	.word	0x00000000
	.align		4
        /*0004*/ 	.word	0xffffffff
	.align		4
        /*0008*/ 	.word	index@(_ZN7cutlass13device_kernelINS_4gemm6kernel13GemmUniversalIN4cute5tupleIJiiiiEEENS1_10collective13CollectiveMmaINS1_35MainloopSm100TmaUmmaWarpSpecializedILi2ELi2ELi4ENS5_IJNS4_1CILi1EEENSA_ILi2EEESB_EEEEENS5_IJNSA_ILi64EEENSA_ILi256EEENSA_ILi128EEEEEENS_6half_tENS5_IJlSB_lEEESJ_SK_NS4_8TiledMMAINS4_8MMA_AtomIJNS4_20SM100_MMA_F16BF16_SSISJ_SJ_fLi64ELi256ELNS4_4UMMA5MajorE0ELSP_0ELNSO_7ScaleInE0ELSQ_0EEEEEENS4_6LayoutINS5_IJSB_SB_SB_EEENS5_IJNSA_ILi0EEESV_SV_EEEEENS5_IJNS4_10UnderscoreESY_SY_EEEEENS4_23SM90_TMA_LOAD_MULTICASTENS4_14ComposedLayoutINS4_7SwizzleILi3ELi4ELi3EEENS4_18smem_ptr_flag_bitsILi16EEENST_INS5_IJNSA_ILi8EEESF_EEENS5_IJSF_SB_EEEEEEEvNS4_8identityENS4_13SM90_TMA_LOADES1B_vS1C_EENS_8epilogue10collective18CollectiveEpilogueINS1F_23Sm100TmaWarpSpecializedILi4ELi2ELi32ELb1ELb0EEEJSI_NS5_IJNST_ISF_SB_EES1K_EEESJ_SK_SJ_SK_NS1F_6fusion15FusionCallbacksIS1J_NS1M_17LinearCombinationISJ_fSJ_fLNS_15FloatRoundStyleE2EEESI_S1L_JEEENS4_5SM1004TMEM4LOAD26SM100_TMEM_LOAD_16dp256b8xES1D_S1B_NS4_17SM75_U32x4_LDSM_NENS4_14SM90_TMA_STOREES1B_NS4_17SM90_U32x4_STSM_NENS4_39AutoVectorizingCopyWithAssumedAlignmentILi128EEEEEEvvEEEEvNT_6ParamsE)
	.align		4
        /*000c*/ 	.word	index@(__assertfail)
	.align		4
        /*0010*/ 	.word	0x00000000
	.align		4
        /*0014*/ 	.word	0xfffffffe
	.align		4
        /*0018*/ 	.word	0x00000000
	.align		4
        /*001c*/ 	.word	0xfffffffd
	.align		4
        /*0020*/ 	.word	0x00000000
	.align		4
        /*0024*/ 	.word	0xfffffffc


//--------------------- .nv.constant4             --------------------------
	.section	.nv.constant4,"a",@progbits
	.align	8
	.align		8
.nv.constant4:
        /*0000*/ 	.dword	__assertfail
	.align		8
        /*0008*/ 	.dword	__unnamed_1
	.align		8
        /*0010*/ 	.dword	__unnamed_2
	.align		8
        /*0018*/ 	.dword	_ZN40_INTERNAL_47e22c14_4_k_cu_e5f3a39e_347654cuda3std3__45__cpo5beginE
	.align		8
        /*0020*/ 	.dword	_ZN40_INTERNAL_47e22c14_4_k_cu_e5f3a39e_347654cuda3std3__45__cpo3endE
	.align		8
        /*0028*/ 	.dword	_ZN40_INTERNAL_47e22c14_4_k_cu_e5f3a39e_347654cuda3std3__45__cpo6cbeginE
	.align		8
        /*0030*/ 	.dword	_ZN40_INTERNAL_47e22c14_4_k_cu_e5f3a39e_347654cuda3std3__45__cpo4cendE
	.align		8
        /*0038*/ 	.dword	_ZN40_INTERNAL_47e22c14_4_k_cu_e5f3a39e_347654cuda3std3__442_GLOBAL__N__47e22c14_4_k_cu_e5f3a39e_347656ignoreE
	.align		8
        /*0040*/ 	.dword	_ZN40_INTERNAL_47e22c14_4_k_cu_e5f3a39e_347654cuda3std3__419piecewise_constructE
	.align		8
        /*0048*/ 	.dword	_ZN40_INTERNAL_47e22c14_4_k_cu_e5f3a39e_347654cuda3std3__48in_placeE
	.align		8
        /*0050*/ 	.dword	_ZN40_INTERNAL_47e22c14_4_k_cu_e5f3a39e_347654cuda3std6ranges3__45__cpo4swapE
	.align		8
        /*0058*/ 	.dword	_ZN40_INTERNAL_47e22c14_4_k_cu_e5f3a39e_347654cuda3std6ranges3__45__cpo9iter_moveE
	.align		8
        /*0060*/ 	.dword	_ZN40_INTERNAL_47e22c14_4_k_cu_e5f3a39e_347654cute7productE
	.align		8
        /*0068*/ 	.dword	_ZN40_INTERNAL_47e22c14_4_k_cu_e5f3a39e_347654cute1_E
	.align		8
        /*0070*/ 	.dword	$str$25
	.align		8
        /*0078*/ 	.dword	$str$26
	.align		8
        /*0080*/ 	.dword	$str$27
	.align		8
        /*0088*/ 	.dword	$str$28


//--------------------- .text._ZN7cutlass13device_kernelINS_4gemm6kernel13GemmUniversalIN4cute5tupleIJiiiiEEENS1_10collective13CollectiveMmaINS1_35MainloopSm100TmaUmmaWarpSpecializedILi2ELi2ELi4ENS5_IJNS4_1CILi1EEENSA_ILi2EEESB_EEEEENS5_IJNSA_ILi64EEENSA_ILi256EEENSA_ILi128EEEEEENS_6half_tENS5_IJlSB_lEEESJ_SK_NS4_8TiledMMAINS4_8MMA_AtomIJNS4_20SM100_MMA_F16BF16_SSISJ_SJ_fLi64ELi256ELNS4_4UMMA5MajorE0ELSP_0ELNSO_7ScaleInE0ELSQ_0EEEEEENS4_6LayoutINS5_IJSB_SB_SB_EEENS5_IJNSA_ILi0EEESV_SV_EEEEENS5_IJNS4_10UnderscoreESY_SY_EEEEENS4_23SM90_TMA_LOAD_MULTICASTENS4_14ComposedLayoutINS4_7SwizzleILi3ELi4ELi3EEENS4_18smem_ptr_flag_bitsILi16EEENST_INS5_IJNSA_ILi8EEESF_EEENS5_IJSF_SB_EEEEEEEvNS4_8identityENS4_13SM90_TMA_LOADES1B_vS1C_EENS_8epilogue10collective18CollectiveEpilogueINS1F_23Sm100TmaWarpSpecializedILi4ELi2ELi32ELb1ELb0EEEJSI_NS5_IJNST_ISF_SB_EES1K_EEESJ_SK_SJ_SK_NS1F_6fusion15FusionCallbacksIS1J_NS1M_17LinearCombinationISJ_fSJ_fLNS_15FloatRoundStyleE2EEESI_S1L_JEEENS4_5SM1004TMEM4LOAD26SM100_TMEM_LOAD_16dp256b8xES1D_S1B_NS4_17SM75_U32x4_LDSM_NENS4_14SM90_TMA_STOREES1B_NS4_17SM90_U32x4_STSM_NENS4_39AutoVectorizingCopyWithAssumedAlignmentILi128EEEEEEvvEEEEvNT_6ParamsE --------------------------
	.section	.text._ZN7cutlass13device_kernelINS_4gemm6kernel13GemmUniversalIN4cute5tupleIJiiiiEEENS1_10collective13CollectiveMmaINS1_35MainloopSm100TmaUmmaWarpSpecializedILi2ELi2ELi4ENS5_IJNS4_1CILi1EEENSA_ILi2EEESB_EEEEENS5_IJNSA_ILi64EEENSA_ILi256EEENSA_ILi128EEEEEENS_6half_tENS5_IJlSB_lEEESJ_SK_NS4_8TiledMMAINS4_8MMA_AtomIJNS4_20SM100_MMA_F16BF16_SSISJ_SJ_fLi64ELi256ELNS4_4UMMA5MajorE0ELSP_0ELNSO_7ScaleInE0ELSQ_0EEEEEENS4_6LayoutINS5_IJSB_SB_SB_EEENS5_IJNSA_ILi0EEESV_SV_EEEEENS5_IJNS4_10UnderscoreESY_SY_EEEEENS4_23SM90_TMA_LOAD_MULTICASTENS4_14ComposedLayoutINS4_7SwizzleILi3ELi4ELi3EEENS4_18smem_ptr_flag_bitsILi16EEENST_INS5_IJNSA_ILi8EEESF_EEENS5_IJSF_SB_EEEEEEEvNS4_8identityENS4_13SM90_TMA_LOADES1B_vS1C_EENS_8epilogue10collective18CollectiveEpilogueINS1F_23Sm100TmaWarpSpecializedILi4ELi2ELi32ELb1ELb0EEEJSI_NS5_IJNST_ISF_SB_EES1K_EEESJ_SK_SJ_SK_NS1F_6fusion15FusionCallbacksIS1J_NS1M_17LinearCombinationISJ_fSJ_fLNS_15FloatRoundStyleE2EEESI_S1L_JEEENS4_5SM1004TMEM4LOAD26SM100_TMEM_LOAD_16dp256b8xES1D_S1B_NS4_17SM75_U32x4_LDSM_NENS4_14SM90_TMA_STOREES1B_NS4_17SM90_U32x4_STSM_NENS4_39AutoVectorizingCopyWithAssumedAlignmentILi128EEEEEEvvEEEEvNT_6ParamsE,"ax",@progbits
	.align	128
.text._ZN7cutlass13device_kernelINS_4gemm6kernel13GemmUniversalIN4cute5tupleIJiiiiEEENS1_10collective13CollectiveMmaINS1_35MainloopSm100TmaUmmaWarpSpecializedILi2ELi2ELi4ENS5_IJNS4_1CILi1EEENSA_ILi2EEESB_EEEEENS5_IJNSA_ILi64EEENSA_ILi256EEENSA_ILi128EEEEEENS_6half_tENS5_IJlSB_lEEESJ_SK_NS4_8TiledMMAINS4_8MMA_AtomIJNS4_20SM100_MMA_F16BF16_SSISJ_SJ_fLi64ELi256ELNS4_4UMMA5MajorE0ELSP_0ELNSO_7ScaleInE0ELSQ_0EEEEEENS4_6LayoutINS5_IJSB_SB_SB_EEENS5_IJNSA_ILi0EEESV_SV_EEEEENS5_IJNS4_10UnderscoreESY_SY_EEEEENS4_23SM90_TMA_LOAD_MULTICASTENS4_14ComposedLayoutINS4_7SwizzleILi3ELi4ELi3EEENS4_18smem_ptr_flag_bitsILi16EEENST_INS5_IJNSA_ILi8EEESF_EEENS5_IJSF_SB_EEEEEEEvNS4_8identityENS4_13SM90_TMA_LOADES1B_vS1C_EENS_8epilogue10collective18CollectiveEpilogueINS1F_23Sm100TmaWarpSpecializedILi4ELi2ELi32ELb1ELb0EEEJSI_NS5_IJNST_ISF_SB_EES1K_EEESJ_SK_SJ_SK_NS1F_6fusion15FusionCallbacksIS1J_NS1M_17LinearCombinationISJ_fSJ_fLNS_15FloatRoundStyleE2EEESI_S1L_JEEENS4_5SM1004TMEM4LOAD26SM100_TMEM_LOAD_16dp256b8xES1D_S1B_NS4_17SM75_U32x4_LDSM_NENS4_14SM90_TMA_STOREES1B_NS4_17SM90_U32x4_STSM_NENS4_39AutoVectorizingCopyWithAssumedAlignmentILi128EEEEEEvvEEEEvNT_6ParamsE:
        .type           _ZN7cutlass13device_kernelINS_4gemm6kernel13GemmUniversalIN4cute5tupleIJiiiiEEENS1_10collective13CollectiveMmaINS1_35MainloopSm100TmaUmmaWarpSpecializedILi2ELi2ELi4ENS5_IJNS4_1CILi1EEENSA_ILi2EEESB_EEEEENS5_IJNSA_ILi64EEENSA_ILi256EEENSA_ILi128EEEEEENS_6half_tENS5_IJlSB_lEEESJ_SK_NS4_8TiledMMAINS4_8MMA_AtomIJNS4_20SM100_MMA_F16BF16_SSISJ_SJ_fLi64ELi256ELNS4_4UMMA5MajorE0ELSP_0ELNSO_7ScaleInE0ELSQ_0EEEEEENS4_6LayoutINS5_IJSB_SB_SB_EEENS5_IJNSA_ILi0EEESV_SV_EEEEENS5_IJNS4_10UnderscoreESY_SY_EEEEENS4_23SM90_TMA_LOAD_MULTICASTENS4_14ComposedLayoutINS4_7SwizzleILi3ELi4ELi3EEENS4_18smem_ptr_flag_bitsILi16EEENST_INS5_IJNSA_ILi8EEESF_EEENS5_IJSF_SB_EEEEEEEvNS4_8identityENS4_13SM90_TMA_LOADES1B_vS1C_EENS_8epilogue10collective18CollectiveEpilogueINS1F_23Sm100TmaWarpSpecializedILi4ELi2ELi32ELb1ELb0EEEJSI_NS5_IJNST_ISF_SB_EES1K_EEESJ_SK_SJ_SK_NS1F_6fusion15FusionCallbacksIS1J_NS1M_17LinearCombinationISJ_fSJ_fLNS_15FloatRoundStyleE2EEESI_S1L_JEEENS4_5SM1004TMEM4LOAD26SM100_TMEM_LOAD_16dp256b8xES1D_S1B_NS4_17SM75_U32x4_LDSM_NENS4_14SM90_TMA_STOREES1B_NS4_17SM90_U32x4_STSM_NENS4_39AutoVectorizingCopyWithAssumedAlignmentILi128EEEEEEvvEEEEvNT_6ParamsE,@function
        .size           _ZN7cutlass13device_kernelINS_4gemm6kernel13GemmUniversalIN4cute5tupleIJiiiiEEENS1_10collective13CollectiveMmaINS1_35MainloopSm100TmaUmmaWarpSpecializedILi2ELi2ELi4ENS5_IJNS4_1CILi1EEENSA_ILi2EEESB_EEEEENS5_IJNSA_ILi64EEENSA_ILi256EEENSA_ILi128EEEEEENS_6half_tENS5_IJlSB_lEEESJ_SK_NS4_8TiledMMAINS4_8MMA_AtomIJNS4_20SM100_MMA_F16BF16_SSISJ_SJ_fLi64ELi256ELNS4_4UMMA5MajorE0ELSP_0ELNSO_7ScaleInE0ELSQ_0EEEEEENS4_6LayoutINS5_IJSB_SB_SB_EEENS5_IJNSA_ILi0EEESV_SV_EEEEENS5_IJNS4_10UnderscoreESY_SY_EEEEENS4_23SM90_TMA_LOAD_MULTICASTENS4_14ComposedLayoutINS4_7SwizzleILi3ELi4ELi3EEENS4_18smem_ptr_flag_bitsILi16EEENST_INS5_IJNSA_ILi8EEESF_EEENS5_IJSF_SB_EEEEEEEvNS4_8identityENS4_13SM90_TMA_LOADES1B_vS1C_EENS_8epilogue10collective18CollectiveEpilogueINS1F_23Sm100TmaWarpSpecializedILi4ELi2ELi32ELb1ELb0EEEJSI_NS5_IJNST_ISF_SB_EES1K_EEESJ_SK_SJ_SK_NS1F_6fusion15FusionCallbacksIS1J_NS1M_17LinearCombinationISJ_fSJ_fLNS_15FloatRoundStyleE2EEESI_S1L_JEEENS4_5SM1004TMEM4LOAD26SM100_TMEM_LOAD_16dp256b8xES1D_S1B_NS4_17SM75_U32x4_LDSM_NENS4_14SM90_TMA_STOREES1B_NS4_17SM90_U32x4_STSM_NENS4_39AutoVectorizingCopyWithAssumedAlignmentILi128EEEEEEvvEEEEvNT_6ParamsE,(.L_x_177 - _ZN7cutlass13device_kernelINS_4gemm6kernel13GemmUniversalIN4cute5tupleIJiiiiEEENS1_10collective13CollectiveMmaINS1_35MainloopSm100TmaUmmaWarpSpecializedILi2ELi2ELi4ENS5_IJNS4_1CILi1EEENSA_ILi2EEESB_EEEEENS5_IJNSA_ILi64EEENSA_ILi256EEENSA_ILi128EEEEEENS_6half_tENS5_IJlSB_lEEESJ_SK_NS4_8TiledMMAINS4_8MMA_AtomIJNS4_20SM100_MMA_F16BF16_SSISJ_SJ_fLi64ELi256ELNS4_4UMMA5MajorE0ELSP_0ELNSO_7ScaleInE0ELSQ_0EEEEEENS4_6LayoutINS5_IJSB_SB_SB_EEENS5_IJNSA_ILi0EEESV_SV_EEEEENS5_IJNS4_10UnderscoreESY_SY_EEEEENS4_23SM90_TMA_LOAD_MULTICASTENS4_14ComposedLayoutINS4_7SwizzleILi3ELi4ELi3EEENS4_18smem_ptr_flag_bitsILi16EEENST_INS5_IJNSA_ILi8EEESF_EEENS5_IJSF_SB_EEEEEEEvNS4_8identityENS4_13SM90_TMA_LOADES1B_vS1C_EENS_8epilogue10collective18CollectiveEpilogueINS1F_23Sm100TmaWarpSpecializedILi4ELi2ELi32ELb1ELb0EEEJSI_NS5_IJNST_ISF_SB_EES1K_EEESJ_SK_SJ_SK_NS1F_6fusion15FusionCallbacksIS1J_NS1M_17LinearCombinationISJ_fSJ_fLNS_15FloatRoundStyleE2EEESI_S1L_JEEENS4_5SM1004TMEM4LOAD26SM100_TMEM_LOAD_16dp256b8xES1D_S1B_NS4_17SM75_U32x4_LDSM_NENS4_14SM90_TMA_STOREES1B_NS4_17SM90_U32x4_STSM_NENS4_39AutoVectorizingCopyWithAssumedAlignmentILi128EEEEEEvvEEEEvNT_6ParamsE)
        .other          _ZN7cutlass13device_kernelINS_4gemm6kernel13GemmUniversalIN4cute5tupleIJiiiiEEENS1_10collective13CollectiveMmaINS1_35MainloopSm100TmaUmmaWarpSpecializedILi2ELi2ELi4ENS5_IJNS4_1CILi1EEENSA_ILi2EEESB_EEEEENS5_IJNSA_ILi64EEENSA_ILi256EEENSA_ILi128EEEEEENS_6half_tENS5_IJlSB_lEEESJ_SK_NS4_8TiledMMAINS4_8MMA_AtomIJNS4_20SM100_MMA_F16BF16_SSISJ_SJ_fLi64ELi256ELNS4_4UMMA5MajorE0ELSP_0ELNSO_7ScaleInE0ELSQ_0EEEEEENS4_6LayoutINS5_IJSB_SB_SB_EEENS5_IJNSA_ILi0EEESV_SV_EEEEENS5_IJNS4_10UnderscoreESY_SY_EEEEENS4_23SM90_TMA_LOAD_MULTICASTENS4_14ComposedLayoutINS4_7SwizzleILi3ELi4ELi3EEENS4_18smem_ptr_flag_bitsILi16EEENST_INS5_IJNSA_ILi8EEESF_EEENS5_IJSF_SB_EEEEEEEvNS4_8identityENS4_13SM90_TMA_LOADES1B_vS1C_EENS_8epilogue10collective18CollectiveEpilogueINS1F_23Sm100TmaWarpSpecializedILi4ELi2ELi32ELb1ELb0EEEJSI_NS5_IJNST_ISF_SB_EES1K_EEESJ_SK_SJ_SK_NS1F_6fusion15FusionCallbacksIS1J_NS1M_17LinearCombinationISJ_fSJ_fLNS_15FloatRoundStyleE2EEESI_S1L_JEEENS4_5SM1004TMEM4LOAD26SM100_TMEM_LOAD_16dp256b8xES1D_S1B_NS4_17SM75_U32x4_LDSM_NENS4_14SM90_TMA_STOREES1B_NS4_17SM90_U32x4_STSM_NENS4_39AutoVectorizingCopyWithAssumedAlignmentILi128EEEEEEvvEEEEvNT_6ParamsE,@"STO_CUDA_ENTRY STV_DEFAULT"
_ZN7cutlass13device_kernelINS_4gemm6kernel13GemmUniversalIN4cute5tupleIJiiiiEEENS1_10collective13CollectiveMmaINS1_35MainloopSm100TmaUmmaWarpSpecializedILi2ELi2ELi4ENS5_IJNS4_1CILi1EEENSA_ILi2EEESB_EEEEENS5_IJNSA_ILi64EEENSA_ILi256EEENSA_ILi128EEEEEENS_6half_tENS5_IJlSB_lEEESJ_SK_NS4_8TiledMMAINS4_8MMA_AtomIJNS4_20SM100_MMA_F16BF16_SSISJ_SJ_fLi64ELi256ELNS4_4UMMA5MajorE0ELSP_0ELNSO_7ScaleInE0ELSQ_0EEEEEENS4_6LayoutINS5_IJSB_SB_SB_EEENS5_IJNSA_ILi0EEESV_SV_EEEEENS5_IJNS4_10UnderscoreESY_SY_EEEEENS4_23SM90_TMA_LOAD_MULTICASTENS4_14ComposedLayoutINS4_7SwizzleILi3ELi4ELi3EEENS4_18smem_ptr_flag_bitsILi16EEENST_INS5_IJNSA_ILi8EEESF_EEENS5_IJSF_SB_EEEEEEEvNS4_8identityENS4_13SM90_TMA_LOADES1B_vS1C_EENS_8epilogue10collective18CollectiveEpilogueINS1F_23Sm100TmaWarpSpecializedILi4ELi2ELi32ELb1ELb0EEEJSI_NS5_IJNST_ISF_SB_EES1K_EEESJ_SK_SJ_SK_NS1F_6fusion15FusionCallbacksIS1J_NS1M_17LinearCombinationISJ_fSJ_fLNS_15FloatRoundStyleE2EEESI_S1L_JEEENS4_5SM1004TMEM4LOAD26SM100_TMEM_LOAD_16dp256b8xES1D_S1B_NS4_17SM75_U32x4_LDSM_NENS4_14SM90_TMA_STOREES1B_NS4_17SM90_U32x4_STSM_NENS4_39AutoVectorizingCopyWithAssumedAlignmentILi128EEEEEEvvEEEEvNT_6ParamsE:
[----:B------:R-:W1:Y:S01]  /*0000*/  LDC R1, c[0x0][0x37c] ;  /* 0x0000df00ff017b82 */ /* 0x000e620000000800 */
[----:B------:R-:W2:Y:S01]  /*0010*/  S2R R93, SR_TID.X ;  /* 0x00000000005d7919 */ /* 0x000ea20000002100 */
[----:B------:R-:W3:Y:S01]  /*0020*/  LDCU.64 UR8, c[0x0][0x890] ;  /* 0x00011200ff0877ac */ /* 0x000ee20008000a00 */
[----:B------:R-:W-:Y:S02]  /*0030*/  PRMT R81, RZ, 0x7610, R81 ;  /* 0x00007610ff517816 */ /* 0x000fe40000000051 */
[----:B------:R-:W-:Y:S01]  /*0040*/  ELECT P3, URZ, PT ;  /* 0x0000000000ff782f */ /* 0x000fe20003860000 */
[----:B---3--:R-:W-:-:S04]  /*0050*/  UISETP.NE.U32.AND UP0, UPT, UR8, URZ, UPT ;  /* 0x000000ff0800728c */ /* 0x008fc8000bf05070 */
[----:B------:R-:W-:Y:S01]  /*0060*/  UISETP.NE.AND.EX UP0, UPT, UR9, URZ, UPT, UP0 ;  /* 0x000000ff0900728c */ /* 0x000fe2000bf05300 */
[----:B--2---:R-:W-:-:S05]  /*0070*/  SHF.R.U32.HI R82, RZ, 0x5, R93 ;  /* 0x00000005ff527819 */ /* 0x004fca000001165d */
[----:B------:R-:W2:Y:S02]  /*0080*/  SHFL.IDX PT, R0, R82, RZ, 0x1f ;  /* 0x00001fff52007589 */ /* 0x000ea400000e0000 */
[----:B--2---:R-:W-:Y:S01]  /*0090*/  R2UR UR17, R0 ;  /* 0x00000000001172ca */ /* 0x004fe200000e0000 */
[----:B-1----:R-:W-:-:S14]  /*00a0*/  BRA.U UP0, `(.L_x_0) ;  /* 0x0000000100307547 */ /* 0x002fdc000b800000 */
[----:B------:R-:W1:Y:S02]  /*00b0*/  LDCU.64 UR4, c[0x0][0x888] ;  /* 0x00011100ff0477ac */ /* 0x000e640008000a00 */
[----:B-1----:R-:W-:-:S04]  /*00c0*/  UISETP.NE.U32.AND UP0, UPT, UR4, URZ, UPT ;  /* 0x000000ff0400728c */ /* 0x002fc8000bf05070 */
[----:B------:R-:W-:-:S09]  /*00d0*/  UISETP.NE.AND.EX UP0, UPT, UR5, URZ, UPT, UP0 ;  /* 0x000000ff0500728c */ /* 0x000fd2000bf05300 */
[----:B------:R-:W-:Y:S05]  /*00e0*/  BRA.U !UP0, `(.L_x_1) ;  /* 0x0000000108147547 */ /* 0x000fea000b800000 */
[----:B------:R-:W1:Y:S01]  /*00f0*/  LDC.64 R2, c[0x0][0x888] ;  /* 0x00022200ff027b82 */ /* 0x000e620000000a00 */
[----:B------:R-:W1:Y:S02]  /*0100*/  LDCU.64 UR4, c[0x0][0x358] ;  /* 0x00006b00ff0477ac */ /* 0x000e640008000a00 */
[----:B-1----:R1:W5:Y:S01]  /*0110*/  LDG.E R41, desc[UR4][R2.64] ;  /* 0x0000000402297981 */ /* 0x002362000c1e1900 */
[----:B------:R-:W-:Y:S01]  /*0120*/  HFMA2 R81, -RZ, RZ, 0, 5.9604644775390625e-08 ;  /* 0x00000001ff517431 */ /* 0x000fe200000001ff */
[----:B------:R-:W-:Y:S05]  /*0130*/  BRA `(.L_x_0) ;  /* 0x00000000000c7947 */ /* 0x000fea0003800000 */
.L_x_1:
[----:B------:R-:W1:Y:S01]  /*0140*/  LDCU UR4, c[0x0][0x880] ;  /* 0x00011000ff0477ac */ /* 0x000e620008000800 */
[----:B------:R-:W-:Y:S01]  /*0150*/  HFMA2 R81, -RZ, RZ, 0, 5.9604644775390625e-08 ;  /* 0x00000001ff517431 */ /* 0x000fe200000001ff */
[----:B-1----:R-:W-:-:S07]  /*0160*/  MOV R41, UR4 ;  /* 0x0000000400297c02 */ /* 0x002fce0008000f00 */
.L_x_0:
[----:B------:R-:W2:Y:S02]  /*0170*/  LDCU.64 UR4, c[0x0][0x8b0] ;  /* 0x00011600ff0477ac */ /* 0x000ea40008000a00 */
[----:B--2---:R-:W-:-:S04]  /*0180*/  UISETP.NE.U32.AND UP0, UPT, UR4, URZ, UPT ;  /* 0x000000ff0400728c */ /* 0x004fc8000bf05070 */
[----:B------:R-:W-:-:S09]  /*0190*/  UISETP.NE.AND.EX UP0, UPT, UR5, URZ, UPT, UP0 ;  /* 0x000000ff0500728c */ /* 0x000fd2000bf05300 */
[----:B------:R-:W-:Y:S05]  /*01a0*/  BRA.U UP0, `(.L_x_2) ;  /* 0x0000000100287547 */ /* 0x000fea000b800000 */
[----:B------:R-:W2:Y:S02]  /*01b0*/  LDCU.64 UR4, c[0x0][0x8a8] ;  /* 0x00011500ff0477ac */ /* 0x000ea40008000a00 */
[----:B--2---:R-:W-:-:S04]  /*01c0*/  UISETP.NE.U32.AND UP0, UPT, UR4, URZ, UPT ;  /* 0x000000ff0400728c */ /* 0x004fc8000bf05070 */
[----:B------:R-:W-:-:S09]  /*01d0*/  UISETP.NE.AND.EX UP0, UPT, UR5, URZ, UPT, UP0 ;  /* 0x000000ff0500728c */ /* 0x000fd2000bf05300 */
[----:B------:R-:W-:Y:S05]  /*01e0*/  BRA.U !UP0, `(.L_x_3) ;  /* 0x0000000108107547 */ /* 0x000fea000b800000 */
[----:B------:R-:W2:Y:S01]  /*01f0*/  LDC.64 R38, c[0x0][0x8a8] ;  /* 0x00022a00ff267b82 */ /* 0x000ea20000000a00 */
[----:B------:R-:W2:Y:S02]  /*0200*/  LDCU.64 UR4, c[0x0][0x358] ;  /* 0x00006b00ff0477ac */ /* 0x000ea40008000a00 */
[----:B--2---:R2:W5:Y:S01]  /*0210*/  LDG.E R38, desc[UR4][R38.64] ;  /* 0x0000000426267981 */ /* 0x004562000c1e1900 */
[----:B------:R-:W-:Y:S05]  /*0220*/  BRA `(.L_x_2) ;  /* 0x0000000000087947 */ /* 0x000fea0003800000 */
.L_x_3:
[----:B------:R-:W2:Y:S02]  /*0230*/  LDCU UR4, c[0x0][0x8a0] ;  /* 0x00011400ff0477ac */ /* 0x000ea40008000800 */
[----:B--2---:R-:W-:Y:S02]  /*0240*/  MOV R38, UR4 ;  /* 0x0000000400267c02 */ /* 0x004fe40008000f00 */
.L_x_2:
[----:B------:R-:W-:Y:S01]  /*0250*/  IMAD.U32 R0, RZ, RZ, UR17 ;  /* 0x00000011ff007e24 */ /* 0x000fe2000f8e00ff */
[----:B------:R-:W-:Y:S04]  /*0260*/  BSSY.RECONVERGENT B0, `(.L_x_4) ;  /* 0x000000c000007945 */ /* 0x000fe80003800200 */
[C---:B------:R-:W-:Y:S02]  /*0270*/  ISETP.NE.OR P1, PT, R0.reuse, 0x1, !P3 ;  /* 0x000000010000780c */ /* 0x040fe40005f25670 */
[----:B------:R-:W-:-:S11]  /*0280*/  ISETP.NE.OR P0, PT, R0, 0x3, !P3 ;  /* 0x000000030000780c */ /* 0x000fd60005f05670 */
[----:B------:R-:W-:Y:S05]  /*0290*/  @P1 BRA `(.L_x_5) ;  /* 0x0000000000201947 */ /* 0x000fea0003800000 */
[----:B------:R-:W3:Y:S02]  /*02a0*/  LDCU.64 UR4, c[0x0][0x348] ;  /* 0x00006900ff0477ac */ /* 0x000ee40008000a00 */
[----:B---3--:R-:W-:Y:S02]  /*02b0*/  UIADD3 UR6, UP1, UPT, UR4, 0x80, URZ ;  /* 0x0000008004067890 */ /* 0x008fe4000ff3e0ff */
[----:B------:R-:W-:Y:S02]  /*02c0*/  UIADD3 UR4, UP0, UPT, UR4, 0x180, URZ ;  /* 0x0000018004047890 */ /* 0x000fe4000ff1e0ff */
[----:B------:R-:W-:Y:S02]  /*02d0*/  UIADD3.X UR7, UPT, UPT, URZ, UR5, URZ, UP1, !UPT ;  /* 0x00000005ff077290 */ /* 0x000fe40008ffe4ff */
[----:B------:R-:W-:-:S07]  /*02e0*/  UIADD3.X UR5, UPT, UPT, URZ, UR5, URZ, UP0, !UPT ;  /* 0x00000005ff057290 */ /* 0x000fce00087fe4ff */
[----:B------:R3:W-:Y:S02]  /*02f0*/  UTMACCTL.PF [UR6] ;  /* 0x00000000060079b9 */ /* 0x0007e40008040000 */
[----:B------:R3:W-:Y:S02]  /*0300*/  UTMACCTL.PF [UR4] ;  /* 0x00000000040079b9 */ /* 0x0007e40008040000 */
[----:B---3--:R-:W-:Y:S01]  /*0310*/  NOP ;  /* 0x0000000000007918 */ /* 0x008fe20000000000 */
.L_x_5:
[----:B------:R-:W-:Y:S05]  /*0320*/  BSYNC.RECONVERGENT B0 ;  /* 0x0000000000007941 */ /* 0x000fea0003800200 */
.L_x_4:
[----:B------:R-:W-:Y:S04]  /*0330*/  BSSY.RECONVERGENT B0, `(.L_x_6) ;  /* 0x000000a000007945 */ /* 0x000fe80003800200 */
        /* <DEDUP_REMOVED lines=9> */
.L_x_7:
[----:B------:R-:W-:Y:S05]  /*03d0*/  BSYNC.RECONVERGENT B0 ;  /* 0x0000000000007941 */ /* 0x000fea0003800200 */
.L_x_6:
[----:B------:R-:W3:Y:S01]  /*03e0*/  LDCU.64 UR4, c[0x0][0x888] ;  /* 0x00011100ff0477ac */ /* 0x000ee20008000a00 */
[----:B------:R-:W-:Y:S02]  /*03f0*/  UISETP.EQ.U32.AND UP1, UPT, UR8, URZ, UPT ;  /* 0x000000ff0800728c */ /* 0x000fe4000bf22070 */
[----:B------:R-:W-:Y:S02]  /*0400*/  UPLOP3.LUT UP3, UPT, UPT, UPT, UPT, 0x80, 0x8 ;  /* 0x000000000008789c */ /* 0x000fe40003f6f070 */
[----:B---3--:R-:W-:-:S04]  /*0410*/  UISETP.NE.U32.AND UP0, UPT, UR4, URZ, UPT ;  /* 0x000000ff0400728c */ /* 0x008fc8000bf05070 */
[----:B------:R-:W-:-:S04]  /*0420*/  UISETP.NE.AND.EX UP0, UPT, UR5, URZ, UPT, UP0 ;  /* 0x000000ff0500728c */ /* 0x000fc8000bf05300 */
[----:B------:R-:W-:-:S04]  /*0430*/  UISETP.EQ.OR.EX UP2, UPT, UR9, URZ, !UP0, UP1 ;  /* 0x000000ff0900728c */ /* 0x000fc8000c742710 */
[----:B------:R-:W-:-:S06]  /*0440*/  UP2UR UR4, UPR, URZ, 0x4 ;  /* 0x00000004ff047883 */ /* 0x000fcc0008000000 */
[----:B------:R-:W-:Y:S01]  /*0450*/  MOV R84, UR4 ;  /* 0x0000000400547c02 */ /* 0x000fe20008000f00 */
[----:B------:R-:W-:Y:S06]  /*0460*/  BRA.U !UP2, `(.L_x_8) ;  /* 0x000000010a207547 */ /* 0x000fec000b800000 */
[----:B------:R-:W-:Y:S01]  /*0470*/  UISETP.NE.U32.AND UP1, UPT, UR8, URZ, UPT ;  /* 0x000000ff0800728c */ /* 0x000fe2000bf25070 */
[----:B-----5:R-:W-:Y:S01]  /*0480*/  FSETP.NEU.AND P0, PT, R41, RZ, PT ;  /* 0x000000ff2900720b */ /* 0x020fe20003f0d000 */
[----:B------:R-:W-:Y:S02]  /*0490*/  USEL UR4, URZ, 0xffffffff, UP0 ;  /* 0xffffffffff047887 */ /* 0x000fe40008000000 */
[----:B------:R-:W-:-:S10]  /*04a0*/  UISETP.NE.AND.EX UP1, UPT, UR9, URZ, UPT, UP1 ;  /* 0x000000ff0900728c */ /* 0x000fd4000bf25310 */
[----:B------:R-:W-:Y:S01]  /*04b0*/  VOTEU.ANY UP0, P0 ;  /* 0x0000000000ff7886 */ /* 0x000fe20000000100 */
[----:B------:R-:W-:-:S04]  /*04c0*/  @!UP1 USEL UR4, URZ, 0xffffffff, UP0 ;  /* 0xffffffffff049887 */ /* 0x000fc80008000000 */
[----:B------:R-:W-:-:S04]  /*04d0*/  ULOP3.LUT UR4, UR4, 0x1, URZ, 0xc0, !UPT ;  /* 0x0000000104047892 */ /* 0x000fc8000f8ec0ff */
[----:B------:R-:W-:-:S11]  /*04e0*/  UISETP.NE.U32.AND UP3, UPT, UR4, 0x1, UPT ;  /* 0x000000010400788c */ /* 0x000fd6000bf65070 */
.L_x_8:
[----:B-1----:R-:W1:Y:S01]  /*04f0*/  SHFL.IDX PT, R2, R82, RZ, 0x1f ;  /* 0x00001fff52027589 */ /* 0x002e6200000e0000 */
[----:B------:R-:W-:-:S04]  /*0500*/  UISETP.NE.AND UP0, UPT, UR17, 0x2, UPT ;  /* 0x000000021100788c */ /* 0x000fc8000bf05270 */
[----:B------:R-:W-:Y:S01]  /*0510*/  USEL UR40, URZ, 0x1, UP0 ;  /* 0x00000001ff287887 */ /* 0x000fe20008000000 */
[----:B-1----:R-:W-:-:S13]  /*0520*/  ISETP.NE.AND P0, PT, R2, RZ, PT ;  /* 0x000000ff0200720c */ /* 0x002fda0003f05270 */
[----:B------:R-:W-:Y:S05]  /*0530*/  @P0 BRA `(.L_x_9) ;  /* 0x0000000000480947 */ /* 0x000fea0003800000 */
[----:B------:R-:W1:Y:S01]  /*0540*/  S2UR UR4, SR_CgaCtaId ;  /* 0x00000000000479c3 */ /* 0x000e620000008800 */
[----:B------:R-:W-:Y:S01]  /*0550*/  UMOV UR5, 0x400 ;  /* 0x0000040000057882 */ /* 0x000fe20000000000 */
[----:B------:R-:W-:Y:S01]  /*0560*/  UMOV UR8, 0x1 ;  /* 0x0000000100087882 */ /* 0x000fe20000000000 */
[----:B------:R-:W-:Y:S01]  /*0570*/  UMOV UR6, 0x2 ;  /* 0x0000000200067882 */ /* 0x000fe20000000000 */
[----:B------:R-:W-:-:S04]  /*0580*/  UIADD3 UR8, UPT, UPT, -UR8, 0x100000, URZ ;  /* 0x0010000008087890 */ /* 0x000fc8000fffe1ff */
[----:B------:R-:W-:Y:S02]  /*0590*/  USHF.L.U32 UR9, UR8, 0xb, URZ ;  /* 0x0000000b08097899 */ /* 0x000fe400080006ff */
[----:B------:R-:W-:Y:S02]  /*05a0*/  USHF.L.U32 UR8, UR8, 0x1, URZ ;  /* 0x0000000108087899 */ /* 0x000fe400080006ff */
[----:B------:R-:W-:-:S04]  /*05b0*/  UIADD3 UR6, UPT, UPT, -UR6, 0x100000, URZ ;  /* 0x0010000006067890 */ /* 0x000fc8000fffe1ff */
[----:B------:R-:W-:Y:S02]  /*05c0*/  USHF.L.U32 UR7, UR6, 0xb, URZ ;  /* 0x0000000b06077899 */ /* 0x000fe400080006ff */
[----:B------:R-:W-:Y:S01]  /*05d0*/  USHF.L.U32 UR6, UR6, 0x1, URZ ;  /* 0x0000000106067899 */ /* 0x000fe200080006ff */
[----:B------:R-:W-:Y:S01]  /*05e0*/  ELECT P0, URZ, PT ;  /* 0x0000000000ff782f */ /* 0x000fe20003800000 */
[----:B-1----:R-:W-:Y:S01]  /*05f0*/  ULEA UR4, UR4, UR5, 0x18 ;  /* 0x0000000504047291 */ /* 0x002fe2000f8ec0ff */
[----:B------:R-:W1:Y:S11]  /*0600*/  FENCE.VIEW.ASYNC.S ;  /* 0x00000000000073c6 */ /* 0x000e760000000000 */
[----:B-1----:R1:W3:Y:S01]  /*0610*/  SYNCS.EXCH.64 URZ, [UR4], UR8 ;  /* 0x0000000804ff75b2 */ /* 0x0022e20008000100 */
[----:B------:R1:W4:Y:S01]  /*0620*/  SYNCS.EXCH.64 URZ, [UR4+0x10], UR6 ;  /* 0x0000100604ff75b2 */ /* 0x0003220008000100 */
[----:B------:R1:W1:Y:S01]  /*0630*/  SYNCS.EXCH.64 URZ, [UR4+0x8], UR8 ;  /* 0x0000080804ff75b2 */ /* 0x0002620008000100 */
[----:B------:R1:W1:Y:S01]  /*0640*/  SYNCS.EXCH.64 URZ, [UR4+0x18], UR6 ;  /* 0x0000180604ff75b2 */ /* 0x0002620008000100 */
[----:B------:R-:W-:Y:S01]  /*0650*/  NOP ;  /* 0x0000000000007918 */ /* 0x000fe20000000000 */
.L_x_9:
[----:B------:R-:W2:Y:S01]  /*0660*/  SHFL.IDX PT, R2, R82, RZ, 0x1f ;  /* 0x00001fff52027589 */ /* 0x000ea200000e0000 */
[----:B------:R-:W-:Y:S01]  /*0670*/  NOP ;  /* 0x0000000000007918 */ /* 0x000fe20000000000 */
[----:B--2---:R-:W-:-:S13]  /*0680*/  ISETP.NE.AND P0, PT, R2, 0x1, PT ;  /* 0x000000010200780c */ /* 0x004fda0003f05270 */
[----:B------:R-:W-:Y:S05]  /*0690*/  @P0 BRA `(.L_x_10) ;  /* 0x0000000000580947 */ /* 0x000fea0003800000 */
[----:B-1----:R-:W1:Y:S01]  /*06a0*/  S2UR UR4, SR_CgaCtaId ;  /* 0x00000000000479c3 */ /* 0x002e620000008800 */
        /* <DEDUP_REMOVED lines=12> */
[----:B-1----:R2:W1:Y:S01]  /*0770*/  SYNCS.EXCH.64 URZ, [UR4+0x20], UR8 ;  /* 0x0000200804ff75b2 */ /* 0x0024620008000100 */
[----:B------:R2:W1:Y:S01]  /*0780*/  SYNCS.EXCH.64 URZ, [UR4+0x40], UR6 ;  /* 0x0000400604ff75b2 */ /* 0x0004620008000100 */
[----:B------:R2:W1:Y:S01]  /*0790*/  SYNCS.EXCH.64 URZ, [UR4+0x28], UR8 ;  /* 0x0000280804ff75b2 */ /* 0x0004620008000100 */
[----:B------:R2:W1:Y:S01]  /*07a0*/  SYNCS.EXCH.64 URZ, [UR4+0x48], UR6 ;  /* 0x0000480604ff75b2 */ /* 0x0004620008000100 */
[----:B------:R2:W1:Y:S01]  /*07b0*/  SYNCS.EXCH.64 URZ, [UR4+0x30], UR8 ;  /* 0x0000300804ff75b2 */ /* 0x0004620008000100 */
[----:B------:R2:W1:Y:S01]  /*07c0*/  SYNCS.EXCH.64 URZ, [UR4+0x50], UR6 ;  /* 0x0000500604ff75b2 */ /* 0x0004620008000100 */
[----:B------:R2:W1:Y:S01]  /*07d0*/  SYNCS.EXCH.64 URZ, [UR4+0x38], UR8 ;  /* 0x0000380804ff75b2 */ /* 0x0004620008000100 */
[----:B------:R2:W1:Y:S02]  /*07e0*/  SYNCS.EXCH.64 URZ, [UR4+0x58], UR6 ;  /* 0x0000580604ff75b2 */ /* 0x0004640008000100 */
[----:B--2---:R-:W-:Y:S01]  /*07f0*/  NOP ;  /* 0x0000000000007918 */ /* 0x004fe20000000000 */
.L_x_10:
[----:B------:R-:W2:Y:S01]  /*0800*/  SHFL.IDX PT, R2, R82, RZ, 0x1f ;  /* 0x00001fff52027589 */ /* 0x000ea200000e0000 */
[----:B------:R-:W-:Y:S01]  /*0810*/  NOP ;  /* 0x0000000000007918 */ /* 0x000fe20000000000 */
[----:B--2---:R-:W-:-:S13]  /*0820*/  ISETP.NE.AND P0, PT, R2, 0x3, PT ;  /* 0x000000030200780c */ /* 0x004fda0003f05270 */
[----:B------:R-:W-:Y:S05]  /*0830*/  @P0 BRA `(.L_x_11) ;  /* 0x0000000000300947 */ /* 0x000fea0003800000 */
[----:B-1----:R-:W1:Y:S01]  /*0840*/  S2UR UR6, SR_CgaCtaId ;  /* 0x00000000000679c3 */ /* 0x002e620000008800 */
[----:B------:R-:W-:Y:S01]  /*0850*/  UMOV UR4, 0x400 ;  /* 0x0000040000047882 */ /* 0x000fe20000000000 */
[----:B------:R-:W-:Y:S01]  /*0860*/  UMOV UR5, 0x20 ;  /* 0x0000002000057882 */ /* 0x000fe20000000000 */
[----:B------:R-:W-:Y:S01]  /*0870*/  ELECT P0, URZ, PT ;  /* 0x0000000000ff782f */ /* 0x000fe20003800000 */
[----:B-1----:R-:W-:Y:S02]  /*0880*/  ULEA UR6, UR6, UR4, 0x18 ;  /* 0x0000000406067291 */ /* 0x002fe4000f8ec0ff */
[----:B------:R-:W-:-:S04]  /*0890*/  UIADD3 UR4, UPT, UPT, -UR5, 0x100000, URZ ;  /* 0x0010000005047890 */ /* 0x000fc8000fffe1ff */
[----:B------:R-:W-:Y:S02]  /*08a0*/  USHF.L.U32 UR5, UR4, 0xb, URZ ;  /* 0x0000000b04057899 */ /* 0x000fe400080006ff */
[----:B------:R-:W-:Y:S01]  /*08b0*/  USHF.L.U32 UR4, UR4, 0x1, URZ ;  /* 0x0000000104047899 */ /* 0x000fe200080006ff */
[----:B------:R-:W1:Y:S11]  /*08c0*/  FENCE.VIEW.ASYNC.S ;  /* 0x00000000000073c6 */ /* 0x000e760000000000 */
[----:B-1----:R2:W1:Y:S01]  /*08d0*/  SYNCS.EXCH.64 URZ, [UR6+0x60], UR4 ;  /* 0x0000600406ff75b2 */ /* 0x0024620008000100 */
[----:B------:R2:W1:Y:S02]  /*08e0*/  SYNCS.EXCH.64 URZ, [UR6+0x68], UR4 ;  /* 0x0000680406ff75b2 */ /* 0x0004640008000100 */
[----:B--2---:R-:W-:Y:S01]  /*08f0*/  NOP ;  /* 0x0000000000007918 */ /* 0x004fe20000000000 */
.L_x_11:
[----:B------:R-:W2:Y:S01]  /*0900*/  SHFL.IDX PT, R2, R82, RZ, 0x1f ;  /* 0x00001fff52027589 */ /* 0x000ea200000e0000 */
[----:B------:R-:W-:Y:S01]  /*0910*/  NOP ;  /* 0x0000000000007918 */ /* 0x000fe20000000000 */
[----:B--2---:R-:W-:-:S13]  /*0920*/  ISETP.NE.AND P0, PT, R2, 0x4, PT ;  /* 0x000000040200780c */ /* 0x004fda0003f05270 */
[----:B------:R-:W-:Y:S05]  /*0930*/  @P0 BRA `(.L_x_12) ;  /* 0x00000000004c0947 */ /* 0x000fea0003800000 */
[----:B-1----:R-:W1:Y:S01]  /*0940*/  S2UR UR6, SR_CgaCtaId ;  /* 0x00000000000679c3 */ /* 0x002e620000008800 */
[----:B------:R-:W-:Y:S01]  /*0950*/  UMOV UR4, 0x1e0 ;  /* 0x000001e000047882 */ /* 0x000fe20000000000 */
[----:B------:R-:W-:Y:S01]  /*0960*/  UMOV UR5, 0x400 ;  /* 0x0000040000057882 */ /* 0x000fe20000000000 */
[----:B------:R-:W-:Y:S01]  /*0970*/  USEL UR4, UR4, 0x1a0, UP3 ;  /* 0x000001a004047887 */ /* 0x000fe20009800000 */
[----:B------:R-:W-:Y:S01]  /*0980*/  UMOV UR8, 0x1 ;  /* 0x0000000100087882 */ /* 0x000fe20000000000 */
[----:B------:R-:W-:Y:S01]  /*0990*/  ELECT P0, URZ, PT ;  /* 0x0000000000ff782f */ /* 0x000fe20003800000 */
[----:B------:R-:W-:-:S04]  /*09a0*/  UIADD3 UR8, UPT, UPT, -UR8, 0x100000, URZ ;  /* 0x0010000008087890 */ /* 0x000fc8000fffe1ff */
[----:B------:R-:W-:Y:S02]  /*09b0*/  USHF.L.U32 UR9, UR8, 0xb, URZ ;  /* 0x0000000b08097899 */ /* 0x000fe400080006ff */
[----:B------:R-:W-:Y:S02]  /*09c0*/  USHF.L.U32 UR8, UR8, 0x1, URZ ;  /* 0x0000000108087899 */ /* 0x000fe400080006ff */
[----:B-1----:R-:W-:Y:S02]  /*09d0*/  ULEA UR6, UR6, UR5, 0x18 ;  /* 0x0000000506067291 */ /* 0x002fe4000f8ec0ff */
[----:B------:R-:W-:-:S04]  /*09e0*/  UIADD3 UR4, UPT, UPT, -UR4, 0x100000, URZ ;  /* 0x0010000004047890 */ /* 0x000fc8000fffe1ff */
[----:B------:R-:W-:Y:S02]  /*09f0*/  USHF.L.U32 UR5, UR4, 0xb, URZ ;  /* 0x0000000b04057899 */ /* 0x000fe400080006ff */
[----:B------:R-:W-:Y:S01]  /*0a00*/  USHF.L.U32 UR4, UR4, 0x1, URZ ;  /* 0x0000000104047899 */ /* 0x000fe200080006ff */
[----:B------:R-:W1:Y:S03]  /*0a10*/  FENCE.VIEW.ASYNC.S ;  /* 0x00000000000073c6 */ /* 0x000e660000000000 */
[----:B-1----:R2:W1:Y:S08]  /*0a20*/  SYNCS.EXCH.64 URZ, [UR6+0x70], UR8 ;  /* 0x0000700806ff75b2 */ /* 0x0024700008000100 */
[----:B------:R2:W1:Y:S01]  /*0a30*/  SYNCS.EXCH.64 URZ, [UR6+0x80], UR4 ;  /* 0x0000800406ff75b2 */ /* 0x0004620008000100 */
[----:B------:R2:W1:Y:S01]  /*0a40*/  SYNCS.EXCH.64 URZ, [UR6+0x78], UR8 ;  /* 0x0000780806ff75b2 */ /* 0x0004620008000100 */
[----:B------:R2:W1:Y:S02]  /*0a50*/  SYNCS.EXCH.64 URZ, [UR6+0x88], UR4 ;  /* 0x0000880406ff75b2 */ /* 0x0004640008000100 */
[----:B--2---:R-:W-:Y:S01]  /*0a60*/  NOP ;  /* 0x0000000000007918 */ /* 0x004fe20000000000 */
.L_x_12:
        /* <DEDUP_REMOVED lines=26> */
.L_x_13:
[----:B------:R-:W2:Y:S01]  /*0c10*/  SHFL.IDX PT, R2, R82, RZ, 0x1f ;  /* 0x00001fff52027589 */ /* 0x000ea200000e0000 */
[----:B------:R-:W1:Y:S01]  /*0c20*/  S2UR UR47, SR_CgaCtaId ;  /* 0x00000000002f79c3 */ /* 0x000e620000008800 */
[----:B------:R-:W-:Y:S01]  /*0c30*/  NOP ;  /* 0x0000000000007918 */ /* 0x000fe20000000000 */
[----:B--2---:R-:W-:-:S13]  /*0c40*/  ISETP.NE.AND P0, PT, R2, 0x3, PT ;  /* 0x000000030200780c */ /* 0x004fda0003f05270 */
[----:B-1----:R-:W-:Y:S05]  /*0c50*/  @P0 BRA `(.L_x_14) ;  /* 0x0000000000340947 */ /* 0x002fea0003800000 */
[----:B------:R-:W-:Y:S01]  /*0c60*/  UMOV UR4, 0x400 ;  /* 0x0000040000047882 */ /* 0x000fe20000000000 */
[----:B------:R-:W-:Y:S01]  /*0c70*/  UMOV UR6, 0x20 ;  /* 0x0000002000067882 */ /* 0x000fe20000000000 */
[----:B------:R-:W-:Y:S02]  /*0c80*/  ULEA UR4, UR47, UR4, 0x18 ;  /* 0x000000042f047291 */ /* 0x000fe4000f8ec0ff */
[----:B------:R-:W-:-:S04]  /*0c90*/  UIADD3 UR6, UPT, UPT, -UR6, 0x100000, URZ ;  /* 0x0010000006067890 */ /* 0x000fc8000fffe1ff */
[----:B------:R-:W-:Y:S02]  /*0ca0*/  USHF.L.U32 UR7, UR6, 0xb, URZ ;  /* 0x0000000b06077899 */ /* 0x000fe400080006ff */
[----:B------:R-:W-:Y:S01]  /*0cb0*/  USHF.L.U32 UR6, UR6, 0x1, URZ ;  /* 0x0000000106067899 */ /* 0x000fe200080006ff */
[----:B------:R-:W-:Y:S01]  /*0cc0*/  ELECT P0, URZ, PT ;  /* 0x0000000000ff782f */ /* 0x000fe20003800000 */
[----:B------:R-:W1:Y:S10]  /*0cd0*/  FENCE.VIEW.ASYNC.S ;  /* 0x00000000000073c6 */ /* 0x000e740000000000 */
[----:B-1----:R1:W2:Y:S01]  /*0ce0*/  SYNCS.EXCH.64 URZ, [UR4+0xd0], UR6 ;  /* 0x0000d00604ff75b2 */ /* 0x0022a20008000100 */
[----:B------:R1:W1:Y:S01]  /*0cf0*/  SYNCS.EXCH.64 URZ, [UR4+0xe0], UR6 ;  /* 0x0000e00604ff75b2 */ /* 0x0002620008000100 */
[----:B------:R1:W1:Y:S01]  /*0d00*/  SYNCS.EXCH.64 URZ, [UR4+0xd8], UR6 ;  /* 0x0000d80604ff75b2 */ /* 0x0002620008000100 */
[----:B------:R1:W1:Y:S01]  /*0d10*/  SYNCS.EXCH.64 URZ, [UR4+0xe8], UR6 ;  /* 0x0000e80604ff75b2 */ /* 0x0002620008000100 */
[----:B------:R-:W-:Y:S01]  /*0d20*/  NOP ;  /* 0x0000000000007918 */ /* 0x000fe20000000000 */
.L_x_14:
[----:B-1----:R-:W1:Y:S01]  /*0d30*/  LDCU UR4, c[0x0][0x36c] ;  /* 0x00006d80ff0477ac */ /* 0x002e620008000800 */
[----:B------:R-:W-:Y:S01]  /*0d40*/  ISETP.NE.OR P3, PT, R0, 0x2, !P3 ;  /* 0x000000020000780c */ /* 0x000fe20005f65670 */
[----:B------:R-:W-:Y:S01]  /*0d50*/  NOP ;  /* 0x0000000000007918 */ /* 0x000fe20000000000 */
[----:B------:R-:W-:Y:S01]  /*0d60*/  LOP3.LUT R0, R93, 0x1f, RZ, 0xc0, !PT ;  /* 0x0000001f5d007812 */ /* 0x000fe200078ec0ff */
[----:B------:R-:W-:Y:S02]  /*0d70*/  UISETP.NE.AND UP4, UPT, UR17, URZ, UPT ;  /* 0x000000ff1100728c */ /* 0x000fe4000bf85270 */
[----:B-1----:R-:W-:-:S09]  /*0d80*/  UISETP.EQ.U32.AND UP5, UPT, UR4, 0x1, UPT ;  /* 0x000000010400788c */ /* 0x002fd2000bfa2070 */
[----:B------:R-:W-:Y:S05]  /*0d90*/  BRA.U !UP5, `(.L_x_15) ;  /* 0x000000010d087547 */ /* 0x000fea000b800000 */
[----:B--234-:R-:W-:Y:S01]  /*0da0*/  UCGABAR_ARV ;  /* 0x00000000000079c7 */ /* 0x01cfe20008000000 */
[----:B------:R-:W-:Y:S05]  /*0db0*/  BRA `(.L_x_16) ;  /* 0x0000000000047947 */ /* 0x000fea0003800000 */
.L_x_15:
[----:B--234-:R-:W-:Y:S01]  /*0dc0*/  NOP ;  /* 0x0000000000007918 */ /* 0x01cfe20000000000 */
.L_x_16:
[----:B------:R-:W1:Y:S01]  /*0dd0*/  S2UR UR7, SR_CTAID.X ;  /* 0x00000000000779c3 */ /* 0x000e620000002500 */
[----:B------:R-:W-:-:S05]  /*0de0*/  CS2R.32 R83, SR_CgaSize ;  /* 0x0000000000537805 */ /* 0x000fca0000008a00 */
[----:B------:R-:W-:-:S05]  /*0df0*/  IMAD R83, R83, -0xa0, RZ ;  /* 0xffffff6053537824 */ /* 0x000fca00078e02ff */
[----:B------:R-:W-:-:S14]  /*0e00*/  R2UR UR5, R83 ;  /* 0x00000000530572ca */ /* 0x000fdc00000e0000 */
[----:B------:R-:W2:Y:S01]  /*0e10*/  LDCU UR5, c[0x0][UR5+0x2b0] ;  /* 0x00005600050577ac */ /* 0x000ea20008000800 */
[----:B------:R-:W-:-:S05]  /*0e20*/  CS2R.32 R83, SR_CgaSize ;  /* 0x0000000000537805 */ /* 0x000fca0000008a00 */
[----:B------:R-:W-:-:S05]  /*0e30*/  IMAD R83, R83, -0xa0, RZ ;  /* 0xffffff6053537824 */ /* 0x000fca00078e02ff */
[----:B------:R-:W-:-:S14]  /*0e40*/  R2UR UR4, R83 ;  /* 0x00000000530472ca */ /* 0x000fdc00000e0000 */
[----:B------:R-:W3:Y:S01]  /*0e50*/  LDCU UR4, c[0x0][UR4+0x2b4] ;  /* 0x00005680040477ac */ /* 0x000ee20008000800 */
[----:B------:R-:W4:Y:S01]  /*0e60*/  S2UR UR8, SR_CTAID.Y ;  /* 0x00000000000879c3 */ /* 0x000f220000002600 */
[----:B------:R-:W-:-:S05]  /*0e70*/  CS2R.32 R83, SR_CgaSize ;  /* 0x0000000000537805 */ /* 0x000fca0000008a00 */
[----:B------:R-:W-:-:S05]  /*0e80*/  IMAD R83, R83, -0xa0, RZ ;  /* 0xffffff6053537824 */ /* 0x000fca00078e02ff */
[----:B------:R-:W-:-:S14]  /*0e90*/  R2UR UR9, R83 ;  /* 0x00000000530972ca */ /* 0x000fdc00000e0000 */
[----:B------:R-:W3:Y:S01]  /*0ea0*/  LDCU UR9, c[0x0][UR9+0x2a0] ;  /* 0x00005400090977ac */ /* 0x000ee20008000800 */
[----:B------:R-:W3:Y:S01]  /*0eb0*/  LDCU UR21, c[0x0][0xb24] ;  /* 0x00016480ff1577ac */ /* 0x000ee20008000800 */
[----:B------:R-:W1:Y:S01]  /*0ec0*/  S2UR UR36, SR_CTAID.Z ;  /* 0x00000000002479c3 */ /* 0x000e620000002700 */
[----:B------:R-:W-:-:S05]  /*0ed0*/  CS2R.32 R83, SR_CgaSize ;  /* 0x0000000000537805 */ /* 0x000fca0000008a00 */
[----:B------:R-:W-:-:S05]  /*0ee0*/  IMAD R83, R83, -0xa0, RZ ;  /* 0xffffff6053537824 */ /* 0x000fca00078e02ff */
[----:B------:R-:W-:-:S14]  /*0ef0*/  R2UR UR63, R83 ;  /* 0x00000000533f72ca */ /* 0x000fdc00000e0000 */
[----:B------:R-:W3:Y:S01]  /*0f00*/  LDCU UR63, c[0x0][UR63+0x2a4] ;  /* 0x000054803f3f77ac */ /* 0x000ee20008000800 */
[----:B------:R-:W3:Y:S01]  /*0f10*/  LDCU UR42, c[0x0][0xb24] ;  /* 0x00016480ff2a77ac */ /* 0x000ee20008000800 */
[----:B-1----:R-:W-:Y:S01]  /*0f20*/  I2FP.F32.U32 R3, UR7 ;  /* 0x0000000700037c45 */ /* 0x002fe20008201000 */
[----:B------:R-:W1:Y:S04]  /*0f30*/  LDCU UR28, c[0x0][0xb30] ;  /* 0x00016600ff1c77ac */ /* 0x000e680008000800 */
[----:B--2---:R-:W-:Y:S01]  /*0f40*/  FMUL R3, R3, UR5 ;  /* 0x0000000503037c20 */ /* 0x004fe20008400000 */
[----:B------:R-:W-:Y:S01]  /*0f50*/  USHF.L.U32 UR26, UR47, 0xb, URZ ;  /* 0x0000000b2f1a7899 */ /* 0x000fe200080006ff */
[----:B----4-:R-:W-:Y:S01]  /*0f60*/  I2FP.F32.U32 R2, UR8 ;  /* 0x0000000800027c45 */ /* 0x010fe20008201000 */
[----:B---3--:R-:W-:-:S03]  /*0f70*/  UISETP.GE.AND UP2, UPT, UR21, 0x1, UPT ;  /* 0x000000011500788c */ /* 0x008fc6000bf46270 */
[----:B------:R-:W2:Y:S01]  /*0f80*/  F2I.U32.TRUNC.NTZ R3, R3 ;  /* 0x0000000300037305 */ /* 0x000ea2000020f000 */
[----:B------:R-:W-:Y:S01]  /*0f90*/  UMOV UR16, UR7 ;  /* 0x0000000700107c82 */ /* 0x000fe20008000000 */
[----:B------:R-:W-:Y:S01]  /*0fa0*/  FMUL R2, R2, UR4 ;  /* 0x0000000402027c20 */ /* 0x000fe20008400000 */
[----:B------:R-:W-:-:S05]  /*0fb0*/  UMOV UR20, UR8 ;  /* 0x0000000800147c82 */ /* 0x000fca0008000000 */
[----:B------:R-:W3:Y:S01]  /*0fc0*/  F2I.U32.TRUNC.NTZ R2, R2 ;  /* 0x0000000200027305 */ /* 0x000ee2000020f000 */
[----:B--2---:R-:W-:Y:S02]  /*0fd0*/  R2UR UR4, R3 ;  /* 0x00000000030472ca */ /* 0x004fe400000e0000 */
[----:B---3--:R-:W-:Y:S02]  /*0fe0*/  R2UR UR6, R2 ;  /* 0x00000000020672ca */ /* 0x008fe400000e0000 */
[----:B------:R-:W-:-:S09]  /*0ff0*/  PRMT R2, RZ, 0x7610, R2 ;  /* 0x00007610ff027816 */ /* 0x000fd20000000002 */
[----:B------:R-:W-:-:S04]  /*1000*/  UIADD3 UR5, UPT, UPT, -UR4, URZ, URZ ;  /* 0x000000ff04057290 */ /* 0x000fc8000fffe1ff */
[----:B------:R-:W-:Y:S02]  /*1010*/  UIMAD UR5, UR9, UR5, UR7 ;  /* 0x00000005090572a4 */ /* 0x000fe4000f8e0207 */
[----:B------:R-:W-:-:S04]  /*1020*/  UIADD3 UR4, UPT, UPT, -UR6, URZ, URZ ;  /* 0x000000ff06047290 */ /* 0x000fc8000fffe1ff */
[----:B------:R-:W-:Y:S01]  /*1030*/  IMAD.U32 R83, RZ, RZ, UR5 ;  /* 0x00000005ff537e24 */ /* 0x000fe2000f8e00ff */
[----:B------:R-:W-:Y:S01]  /*1040*/  UIMAD UR63, UR63, UR4, UR8 ;  /* 0x000000043f3f72a4 */ /* 0x000fe2000f8e0208 */
[----:B-1----:R-:W-:Y:S11]  /*1050*/  BRA.U UP4, `(.L_x_17) ;  /* 0x0000000104287547 */ /* 0x002ff6000b800000 */
[----:B------:R-:W-:Y:S01]  /*1060*/  R2UR UR4, R83 ;  /* 0x00000000530472ca */ /* 0x000fe200000e0000 */
[----:B------:R-:W-:Y:S02]  /*1070*/  UISETP.NE.AND UP0, UPT, UR63, URZ, UPT ;  /* 0x000000ff3f00728c */ /* 0x000fe4000bf05270 */
[----:B------:R-:W-:-:S10]  /*1080*/  UISETP.NE.AND UP1, UPT, UR63, 0x1, UPT ;  /* 0x000000013f00788c */ /* 0x000fd4000bf25270 */
[----:B------:R-:W-:-:S04]  /*1090*/  UISETP.EQ.OR UP0, UPT, UR4, URZ, !UP0 ;  /* 0x000000ff0400728c */ /* 0x000fc8000c702670 */
[----:B------:R-:W-:Y:S02]  /*10a0*/  USEL UR5, URZ, 0x1, !UP0 ;  /* 0x00000001ff057887 */ /* 0x000fe4000c000000 */
[----:B------:R-:W-:Y:S02]  /*10b0*/  UISETP.NE.AND UP0, UPT, UR4, URZ, UPT ;  /* 0x000000ff0400728c */ /* 0x000fe4000bf05270 */
[----:B------:R-:W-:-:S04]  /*10c0*/  USEL UR4, URZ, 0x2, UP1 ;  /* 0x00000002ff047887 */ /* 0x000fc80008800000 */
[----:B------:R-:W-:-:S04]  /*10d0*/  USEL UR4, UR4, 0x2, UP0 ;  /* 0x0000000204047887 */ /* 0x000fc80008000000 */
[----:B------:R-:W-:-:S06]  /*10e0*/  UIADD3 UR4, UPT, UPT, UR5, UR4, URZ ;  /* 0x0000000405047290 */ /* 0x000fcc000fffe0ff */
[----:B------:R-:W-:Y:S02]  /*10f0*/  MOV R2, UR4 ;  /* 0x0000000400027c02 */ /* 0x000fe40008000f00 */
.L_x_17:
[----:B------:R-:W-:Y:S05]  /*1100*/  BRA.U !UP2, `(.L_x_18) ;  /* 0x000000010ad47547 */ /* 0x000fea000b800000 */
[----:B------:R-:W1:Y:S01]  /*1110*/  LDCU.128 UR12, c[0x0][0xb10] ;  /* 0x00016200ff0c77ac */ /* 0x000e620008000c00 */
[----:B------:R-:W2:Y:S01]  /*1120*/  LDCU UR6, c[0x0][0x370] ;  /* 0x00006e00ff0677ac */ /* 0x000ea20008000800 */
[----:B------:R-:W3:Y:S01]  /*1130*/  LDCU UR5, c[0x0][0x374] ;  /* 0x00006e80ff0577ac */ /* 0x000ee20008000800 */
[----:B------:R-:W4:Y:S01]  /*1140*/  LDCU UR27, c[0x0][0xb0c] ;  /* 0x00016180ff1b77ac */ /* 0x000f220008000800 */
[----:B------:R-:W4:Y:S01]  /*1150*/  LDCU UR4, c[0x0][0xb20] ;  /* 0x00016400ff0477ac */ /* 0x000f220008000800 */
[----:B------:R-:W4:Y:S01]  /*1160*/  LDCU.64 UR8, c[0x0][0xb28] ;  /* 0x00016500ff0877ac */ /* 0x000f220008000a00 */
[----:B-1----:R-:W-:Y:S02]  /*1170*/  UISETP.NE.AND UP0, UPT, UR14, 0x1, UPT ;  /* 0x000000010e00788c */ /* 0x002fe4000bf05270 */
[----:B---3--:R-:W-:Y:S02]  /*1180*/  UIMAD.WIDE.U32 UR10, UR5, UR15, URZ ;  /* 0x0000000f050a72a5 */ /* 0x008fe4000f8e00ff */
[----:B--2---:R-:W-:-:S02]  /*1190*/  UIMAD.WIDE.U32 UR22, UR6, UR12, URZ ;  /* 0x0000000c061672a5 */ /* 0x004fc4000f8e00ff */
[----:B----4-:R-:W-:Y:S02]  /*11a0*/  UISETP.NE.AND UP1, UPT, UR27, 0x1, UPT ;  /* 0x000000011b00788c */ /* 0x010fe4000bf25270 */
[----:B------:R-:W-:Y:S01]  /*11b0*/  UISETP.NE.AND UP2, UPT, UR21, 0x1, UPT ;  /* 0x000000011500788c */ /* 0x000fe2000bf45270 */
[----:B------:R-:W-:Y:S02]  /*11c0*/  UMOV UR10, UR11 ;  /* 0x0000000b000a7c82 */ /* 0x000fe40008000000 */
[----:B------:R-:W-:Y:S01]  /*11d0*/  UMOV UR22, UR23 ;  /* 0x0000001700167c82 */ /* 0x000fe20008000000 */
[----:B------:R-:W-:Y:S02]  /*11e0*/  @UP0 USHF.R.U32.HI UR5, URZ, UR4, UR10 ;  /* 0x00000004ff050299 */ /* 0x000fe4000801160a */
[----:B------:R-:W-:Y:S02]  /*11f0*/  UIMAD.WIDE.U32 UR24, UR20, UR15, URZ ;  /* 0x0000000f141872a5 */ /* 0x000fe4000f8e00ff */
[----:B------:R-:W-:-:S02]  /*1200*/  UIMAD.WIDE.U32 UR10, UR5, UR8, URZ ;  /* 0x00000008050a72a5 */ /* 0x000fc4000f8e00ff */
[----:B------:R-:W-:Y:S02]  /*1210*/  @UP1 USHF.R.U32.HI UR6, URZ, UR13, UR22 ;  /* 0x0000000dff061299 */ /* 0x000fe40008011616 */
[----:B------:R-:W-:Y:S02]  /*1220*/  UIMAD.WIDE.U32 UR18, UR16, UR12, URZ ;  /* 0x0000000c101272a5 */ /* 0x000fe4000f8e00ff */
[----:B------:R-:W-:Y:S01]  /*1230*/  UIMAD.WIDE.U32 UR22, UR6, UR8, URZ ;  /* 0x00000008061672a5 */ /* 0x000fe2000f8e00ff */
[----:B------:R-:W-:Y:S01]  /*1240*/  UMOV UR24, UR25 ;  /* 0x0000001900187c82 */ /* 0x000fe20008000000 */
[----:B------:R-:W-:Y:S01]  /*1250*/  UMOV UR10, UR11 ;  /* 0x0000000b000a7c82 */ /* 0x000fe20008000000 */
[----:B------:R-:W-:Y:S02]  /*1260*/  USHF.R.U32.HI UR24, URZ, UR4, UR24 ;  /* 0x00000004ff187299 */ /* 0x000fe40008011618 */
[----:B------:R-:W-:Y:S02]  /*1270*/  @UP2 USHF.R.U32.HI UR5, URZ, UR9, UR10 ;  /* 0x00000009ff052299 */ /* 0x000fe4000801160a */
[----:B------:R-:W-:Y:S01]  /*1280*/  UMOV UR7, UR23 ;  /* 0x0000001700077c82 */ /* 0x000fe20008000000 */
[----:B------:R-:W-:Y:S01]  /*1290*/  UMOV UR18, UR19 ;  /* 0x0000001300127c82 */ /* 0x000fe20008000000 */
[----:B------:R-:W-:-:S02]  /*12a0*/  @UP2 USHF.R.U32.HI UR6, URZ, UR9, UR7 ;  /* 0x00000009ff062299 */ /* 0x000fc40008011607 */
[----:B------:R-:W-:Y:S02]  /*12b0*/  USHF.R.U32.HI UR13, URZ, UR13, UR18 ;  /* 0x0000000dff0d7299 */ /* 0x000fe40008011612 */
[----:B------:R-:W-:Y:S02]  /*12c0*/  USEL UR4, UR20, UR24, !UP0 ;  /* 0x0000001814047287 */ /* 0x000fe4000c000000 */
[----:B------:R-:W-:Y:S02]  /*12d0*/  UIMAD UR7, UR5, UR21, URZ ;  /* 0x00000015050772a4 */ /* 0x000fe4000f8e02ff */
[----:B------:R-:W-:Y:S02]  /*12e0*/  USEL UR5, UR16, UR13, !UP1 ;  /* 0x0000000d10057287 */ /* 0x000fe4000c800000 */
[----:B------:R-:W-:Y:S02]  /*12f0*/  UIMAD UR12, UR6, UR21, URZ ;  /* 0x00000015060c72a4 */ /* 0x000fe4000f8e02ff */
[----:B------:R-:W-:-:S02]  /*1300*/  UISETP.GE.AND UP0, UPT, UR4, UR7, UPT ;  /* 0x000000070400728c */ /* 0x000fc4000bf06270 */
[----:B------:R-:W-:Y:S02]  /*1310*/  UIMAD.WIDE.U32 UR10, UR4, UR8, URZ ;  /* 0x00000008040a72a5 */ /* 0x000fe4000f8e00ff */
[----:B------:R-:W-:Y:S02]  /*1320*/  UISETP.GE.OR UP0, UPT, UR5, UR12, UP0 ;  /* 0x0000000c0500728c */ /* 0x000fe40008706670 */
[----:B------:R-:W-:Y:S02]  /*1330*/  UIMAD.WIDE.U32 UR12, UR5, UR8, URZ ;  /* 0x00000008050c72a5 */ /* 0x000fe4000f8e00ff */
[----:B------:R-:W-:Y:S01]  /*1340*/  UIADD3 UR10, UPT, UPT, -UR4, URZ, URZ ;  /* 0x000000ff040a7290 */ /* 0x000fe2000fffe1ff */
[----:B------:R-:W-:Y:S01]  /*1350*/  UMOV UR8, UR11 ;  /* 0x0000000b00087c82 */ /* 0x000fe20008000000 */
[----:B------:R-:W-:Y:S02]  /*1360*/  UIADD3 UR11, UPT, UPT, -UR5, URZ, URZ ;  /* 0x000000ff050b7290 */ /* 0x000fe4000fffe1ff */
[----:B------:R-:W-:-:S03]  /*1370*/  USHF.R.U32.HI UR8, URZ, UR9, UR8 ;  /* 0x00000009ff087299 */ /* 0x000fc60008011608 */
[----:B------:R-:W-:Y:S01]  /*1380*/  @!UP0 UMOV UR7, UR13 ;  /* 0x0000000d00078c82 */ /* 0x000fe20008000000 */
[----:B------:R-:W-:Y:S02]  /*1390*/  UIMAD UR20, UR14, UR10, UR20 ;  /* 0x0000000a0e1472a4 */ /* 0x000fe4000f8e0214 */
[----:B------:R-:W-:Y:S02]  /*13a0*/  USEL UR8, UR4, UR8, !UP2 ;  /* 0x0000000804087287 */ /* 0x000fe4000d000000 */
[----:B------:R-:W-:Y:S02]  /*13b0*/  @!UP0 USHF.R.U32.HI UR7, URZ, UR9, UR7 ;  /* 0x00000009ff078299 */ /* 0x000fe40008011607 */
[----:B------:R-:W-:Y:S02]  /*13c0*/  UIADD3 UR9, UPT, UPT, -UR8, URZ, URZ ;  /* 0x000000ff08097290 */ /* 0x000fe4000fffe1ff */
[----:B------:R-:W-:Y:S02]  /*13d0*/  @!UP0 USEL UR7, UR5, UR7, !UP2 ;  /* 0x0000000705078287 */ /* 0x000fe4000d000000 */
[----:B------:R-:W-:-:S02]  /*13e0*/  UIMAD UR9, UR21, UR9, UR4 ;  /* 0x00000009150972a4 */ /* 0x000fc4000f8e0204 */
[----:B------:R-:W-:Y:S02]  /*13f0*/  @!UP0 UIADD3 UR8, UPT, UPT, UR8, -UR7, URZ ;  /* 0x8000000708088290 */ /* 0x000fe4000fffe0ff */
[----:B------:R-:W-:Y:S02]  /*1400*/  @!UP0 UIMAD UR6, UR9, UR6, UR7 ;  /* 0x00000006090682a4 */ /* 0x000fe4000f8e0207 */
[----:B------:R-:W-:Y:S02]  /*1410*/  @!UP0 UIMAD UR4, UR8, UR21, UR5 ;  /* 0x00000015080482a4 */ /* 0x000fe4000f8e0205 */
[----:B------:R-:W-:Y:S02]  /*1420*/  UIMAD UR16, UR27, UR11, UR16 ;  /* 0x0000000b1b1072a4 */ /* 0x000fe4000f8e0210 */
[----:B------:R-:W-:Y:S01]  /*1430*/  UIMAD UR20, UR4, UR14, UR20 ;  /* 0x0000000e041472a4 */ /* 0x000fe2000f8e0214 */
[----:B------:R-:W-:Y:S02]  /*1440*/  @!UP0 UMOV UR5, UR6 ;  /* 0x0000000600058c82 */ /* 0x000fe40008000000 */
[----:B------:R-:W-:-:S12]  /*1450*/  UIMAD UR16, UR5, UR27, UR16 ;  /* 0x0000001b051072a4 */ /* 0x000fd8000f8e0210 */
.L_x_18:
[----:B------:R-:W-:Y:S02]  /*1460*/  UISETP.NE.AND UP1, UPT, UR28, 0x1, UPT ;  /* 0x000000011c00788c */ /* 0x000fe4000bf25270 */
[----:B------:R-:W-:Y:S02]  /*1470*/  UISETP.NE.AND UP0, UPT, UR17, 0x2, UPT ;  /* 0x000000021100788c */ /* 0x000fe4000bf05270 */
[----:B------:R-:W-:-:S05]  /*1480*/  ULOP3.LUT UR23, UR26, 0x800, URZ, 0xc0, !UPT ;  /* 0x000008001a177892 */ /* 0x000fca000f8ec0ff */
[----:B------:R-:W-:Y:S07]  /*1490*/  BRA.U UP1, `(.L_x_19) ;  /* 0x0000000101447547 */ /* 0x000fee000b800000 */
[----:B------:R-:W1:Y:S01]  /*14a0*/  LDCU.128 UR8, c[0x0][0xb10] ;  /* 0x00016200ff0877ac */ /* 0x000e620008000c00 */
[----:B------:R-:W2:Y:S01]  /*14b0*/  LDCU UR12, c[0x0][0xb0c] ;  /* 0x00016180ff0c77ac */ /* 0x000ea20008000800 */
[----:B------:R-:W3:Y:S01]  /*14c0*/  LDCU UR13, c[0x0][0xb20] ;  /* 0x00016400ff0d77ac */ /* 0x000ee20008000800 */
[----:B-1----:R-:W-:Y:S02]  /*14d0*/  UIMAD.WIDE.U32 UR6, UR16, UR8, URZ ;  /* 0x00000008100672a5 */ /* 0x002fe4000f8e00ff */
[----:B------:R-:W-:Y:S02]  /*14e0*/  UIMAD.WIDE.U32 UR4, UR20, UR11, URZ ;  /* 0x0000000b140472a5 */ /* 0x000fe4000f8e00ff */
[----:B--2---:R-:W-:Y:S02]  /*14f0*/  UISETP.NE.AND UP2, UPT, UR12, 0x1, UPT ;  /* 0x000000010c00788c */ /* 0x004fe4000bf45270 */
[----:B------:R-:W-:Y:S01]  /*1500*/  UISETP.NE.AND UP1, UPT, UR10, 0x1, UPT ;  /* 0x000000010a00788c */ /* 0x000fe2000bf25270 */
[----:B------:R-:W-:-:S02]  /*1510*/  UMOV UR6, UR7 ;  /* 0x0000000700067c82 */ /* 0x000fc40008000000 */
[----:B------:R-:W-:Y:S01]  /*1520*/  UMOV UR4, UR5 ;  /* 0x0000000500047c82 */ /* 0x000fe20008000000 */
[----:B------:R-:W-:Y:S02]  /*1530*/  USHF.R.U32.HI UR6, URZ, UR9, UR6 ;  /* 0x00000009ff067299 */ /* 0x000fe40008011606 */
[----:B---3--:R-:W-:Y:S02]  /*1540*/  USHF.R.U32.HI UR4, URZ, UR13, UR4 ;  /* 0x0000000dff047299 */ /* 0x008fe40008011604 */
[----:B------:R-:W-:Y:S02]  /*1550*/  USEL UR5, UR16, UR6, !UP2 ;  /* 0x0000000610057287 */ /* 0x000fe4000d000000 */
[----:B------:R-:W-:-:S04]  /*1560*/  USEL UR4, UR20, UR4, !UP1 ;  /* 0x0000000414047287 */ /* 0x000fc8000c800000 */
[----:B------:R-:W-:Y:S02]  /*1570*/  UIADD3 UR6, UPT, UPT, UR5, -UR4, URZ ;  /* 0x8000000405067290 */ /* 0x000fe4000fffe0ff */
[----:B------:R-:W-:Y:S02]  /*1580*/  UIADD3 UR4, UPT, UPT, -UR5, UR4, URZ ;  /* 0x0000000405047290 */ /* 0x000fe4000fffe1ff */
[----:B------:R-:W-:Y:S02]  /*1590*/  UIMAD UR20, UR6, UR10, UR20 ;  /* 0x0000000a061472a4 */ /* 0x000fe4000f8e0214 */
[----:B------:R-:W-:-:S12]  /*15a0*/  UIMAD UR16, UR4, UR12, UR16 ;  /* 0x0000000c041072a4 */ /* 0x000fd8000f8e0210 */
.L_x_19:
[----:B------:R-:W-:Y:S05]  /*15b0*/  BRA.U !UP5, `(.L_x_20) ;  /* 0x000000010d0c7547 */ /* 0x000fea000b800000 */
[----:B------:R-:W-:Y:S01]  /*15c0*/  UCGABAR_WAIT ;  /* 0x0000000000007dc7 */ /* 0x000fe20008000000 */
[----:B------:R-:W-:Y:S01]  /*15d0*/  CCTL.IVALL ;  /* 0x00000000ff00798f */ /* 0x000fe20002000000 */
[----:B------:R-:W-:Y:S05]  /*15e0*/  BRA `(.L_x_21) ;  /* 0x0000000000047947 */ /* 0x000fea0003800000 */
.L_x_20:
[----:B------:R-:W-:Y:S06]  /*15f0*/  BAR.SYNC.DEFER_BLOCKING 0x0 ;  /* 0x0000000000007b1d */ /* 0x000fec0000010000 */
.L_x_21:
[----:B------:R-:W-:Y:S05]  /*1600*/  BRA.U UP0, `(.L_x_22) ;  /* 0x0000001100d87547 */ /* 0x000fea000b800000 */
[----:B------:R-:W1:Y:S01]  /*1610*/  LDCU UR6, c[0x0][0x38c] ;  /* 0x00007180ff0677ac */ /* 0x000e620008000800 */
[----:B------:R-:W-:Y:S01]  /*1620*/  PLOP3.LUT P1, PT, PT, PT, UP3, 0x80, 0x8 ;  /* 0x000000000008781c */ /* 0x000fe20003f2f038 */
[----:B------:R-:W-:Y:S01]  /*1630*/  IMAD.MOV.U32 R12, RZ, RZ, 0x1 ;  /* 0x00000001ff0c7424 */ /* 0x000fe200078e00ff */
[----:B------:R-:W-:Y:S01]  /*1640*/  ISETP.EQ.OR P2, PT, R0, RZ, P3 ;  /* 0x000000ff0000720c */ /* 0x000fe20001f42670 */
[----:B------:R-:W-:Y:S01]  /*1650*/  UISETP.NE.AND UP1, UPT, UR17, URZ, UPT ;  /* 0x000000ff1100728c */ /* 0x000fe2000bf25270 */
[----:B------:R-:W-:Y:S02]  /*1660*/  PLOP3.LUT P1, PT, P1, PT, PT, 0x8, 0x80 ;  /* 0x000000000080781c */ /* 0x000fe40000f2e170 */
[----:B------:R-:W-:Y:S01]  /*1670*/  CS2R R10, SRZ ;  /* 0x00000000000a7805 */ /* 0x000fe2000001ff00 */
[----:B------:R-:W-:Y:S01]  /*1680*/  IMAD.MOV.U32 R9, RZ, RZ, RZ ;  /* 0x000000ffff097224 */ /* 0x000fe200078e00ff */
[----:B------:R-:W2:Y:S01]  /*1690*/  LDCU UR43, c[0x0][0x370] ;  /* 0x00006e00ff2b77ac */ /* 0x000ea20008000800 */
[----:B------:R-:W-:Y:S01]  /*16a0*/  IMAD.MOV.U32 R8, RZ, RZ, 0x1 ;  /* 0x00000001ff087424 */ /* 0x000fe200078e00ff */
[----:B------:R-:W3:Y:S01]  /*16b0*/  LDCU.64 UR38, c[0x0][0x348] ;  /* 0x00006900ff2677ac */ /* 0x000ee20008000a00 */
[----:B------:R-:W-:-:S02]  /*16c0*/  USHF.R.U32.HI UR48, URZ, 0x6, UR23 ;  /* 0x00000006ff307899 */ /* 0x000fc40008011617 */
[----:B-1----:R-:W-:Y:S02]  /*16d0*/  UIADD3 UR5, UPT, UPT, UR6, 0x7f, URZ ;  /* 0x0000007f06057890 */ /* 0x002fe4000fffe0ff */
[----:B------:R-:W-:Y:S02]  /*16e0*/  UIADD3 UR49, UPT, UPT, UR6, 0xfe, URZ ;  /* 0x000000fe06317890 */ /* 0x000fe4000fffe0ff */
[----:B------:R-:W-:Y:S01]  /*16f0*/  USHF.R.S32.HI UR4, URZ, 0x1f, UR5 ;  /* 0x0000001fff047899 */ /* 0x000fe20008011405 */
[----:B------:R-:W1:Y:S03]  /*1700*/  LDCU UR41, c[0x0][0x374] ;  /* 0x00006e80ff2977ac */ /* 0x000e660008000800 */
[----:B------:R-:W-:Y:S02]  /*1710*/  ULEA.HI UR4, UR4, UR5, URZ, 0x7 ;  /* 0x0000000504047291 */ /* 0x000fe4000f8f38ff */
[----:B------:R-:W-:-:S02]  /*1720*/  USEL UR29, UR40, 0x2, UP1 ;  /* 0x00000002281d7887 */ /* 0x000fc40008800000 */
[----:B------:R-:W-:Y:S02]  /*1730*/  USHF.R.S32.HI UR45, URZ, 0x7, UR4 ;  /* 0x00000007ff2d7899 */ /* 0x000fe40008011404 */
[----:B------:R-:W-:Y:S02]  /*1740*/  UIADD3 UR4, UPT, UPT, UR6, -0x1, URZ ;  /* 0xffffffff06047890 */ /* 0x000fe4000fffe0ff */
[----:B------:R-:W-:Y:S02]  /*1750*/  UISETP.LT.U32.AND UP0, UPT, UR45, 0x2, UPT ;  /* 0x000000022d00788c */ /* 0x000fe4000bf01070 */
[----:B------:R-:W-:Y:S02]  /*1760*/  UISETP.GE.U32.AND UP2, UPT, UR4, -0xff, UPT ;  /* 0xffffff010400788c */ /* 0x000fe4000bf46070 */
[----:B------:R-:W-:Y:S01]  /*1770*/  USEL UR44, UR45, 0x2, UP0 ;  /* 0x000000022d2c7887 */ /* 0x000fe20008000000 */
[----:B------:R-:W-:-:S03]  /*1780*/  UMOV UR21, URZ ;  /* 0x000000ff00157c82 */ /* 0x000fc60008000000 */
[----:B------:R-:W-:Y:S02]  /*1790*/  UIADD3 UR22, UPT, UPT, UR44, -0x1, URZ ;  /* 0xffffffff2c167890 */ /* 0x000fe4000fffe0ff */
[----:B------:R-:W-:-:S03]  /*17a0*/  UIADD3 UR46, UPT, UPT, UR45, -UR44, URZ ;  /* 0x8000002c2d2e7290 */ /* 0x000fc6000fffe0ff */
[----:B------:R-:W-:-:S04]  /*17b0*/  @UP2 UIADD3 UR22, UPT, UPT, UR44, URZ, URZ ;  /* 0x000000ff2c162290 */ /* 0x000fc8000fffe0ff */
[----:B-123--:R-:W-:-:S12]  /*17c0*/  UIADD3 UR22, UPT, UPT, UR22, 0x1, URZ ;  /* 0x0000000116167890 */ /* 0x00efd8000fffe0ff */
.L_x_42:
[----:B------:R-:W-:Y:S01]  /*17d0*/  UISETP.NE.AND UP0, UPT, UR47, URZ, UPT ;  /* 0x000000ff2f00728c */ /* 0x000fe2000bf05270 */
[----:B-1----:R-:W1:Y:S08]  /*17e0*/  S2UR UR47, SR_CgaCtaId ;  /* 0x00000000002f79c3 */ /* 0x002e700000008800 */
[----:B------:R-:W-:Y:S05]  /*17f0*/  BRA.U UP0, `(.L_x_23) ;  /* 0x0000000100347547 */ /* 0x000fea000b800000 */
[----:B------:R-:W2:Y:S01]  /*1800*/  S2R R0, SR_CgaCtaId ;  /* 0x0000000000007919 */ /* 0x000ea20000008800 */
[----:B------:R-:W-:Y:S02]  /*1810*/  MOV R3, 0x400 ;  /* 0x0000040000037802 */ /* 0x000fe40000000f00 */
[----:B------:R-:W-:Y:S02]  /*1820*/  SHF.L.U32 R2, R8, 0x1f, RZ ;  /* 0x0000001f08027819 */ /* 0x000fe400000006ff */
[----:B--2---:R-:W-:-:S05]  /*1830*/  LEA R0, R0, R3, 0x18 ;  /* 0x0000000300007211 */ /* 0x004fca00078ec0ff */
[----:B------:R-:W-:-:S04]  /*1840*/  IMAD R3, R9, 0x8, R0 ;  /* 0x0000000809037824 */ /* 0x000fc800078e0200 */
[----:B------:R-:W2:Y:S02]  /*1850*/  SYNCS.PHASECHK.TRANS64.TRYWAIT P0, [R3+URZ+0xe0], R2 ;  /* 0x0000e002030075a7 */ /* 0x000ea400080011ff */
[----:B--2---:R-:W-:Y:S05]  /*1860*/  @!P0 BRA `(.L_x_24) ;  /* 0x0000007c00c88947 */ /* 0x004fea0003800000 */
.L_x_136:
[----:B------:R-:W-:Y:S01]  /*1870*/  VIADD R9, R9, 0x1 ;  /* 0x0000000109097836 */ /* 0x000fe20000000000 */
[----:B------:R2:W-:Y:S04]  /*1880*/  SYNCS.ARRIVE.TRANS64.A1T0 RZ, [R3+URZ+0xd0], RZ ;  /* 0x0000d0ff03ff79a7 */ /* 0x0005e800081000ff */
[----:B------:R-:W-:-:S04]  /*1890*/  ISETP.NE.AND P0, PT, R9, 0x2, PT ;  /* 0x000000020900780c */ /* 0x000fc80003f05270 */
[----:B------:R-:W-:Y:S02]  /*18a0*/  SEL R9, R9, RZ, P0 ;  /* 0x000000ff09097207 */ /* 0x000fe40000000000 */
[----:B--2---:R-:W-:-:S04]  /*18b0*/  SEL R3, RZ, 0x1, P0 ;  /* 0x00000001ff037807 */ /* 0x004fc80000000000 */
[----:B------:R-:W-:-:S07]  /*18c0*/  LOP3.LUT R8, R8, R3, RZ, 0x3c, !PT ;  /* 0x0000000308087212 */ /* 0x000fce00078e3cff */
.L_x_23:
[----:B------:R-:W-:Y:S01]  /*18d0*/  UMOV UR13, 0x400 ;  /* 0x00000400000d7882 */ /* 0x000fe20000000000 */
[----:B------:R-:W-:Y:S01]  /*18e0*/  SHF.L.U32 R0, R12, 0x1f, RZ ;  /* 0x0000001f0c007819 */ /* 0x000fe200000006ff */
[----:B-1----:R-:W-:Y:S02]  /*18f0*/  ULEA UR13, UR47, UR13, 0x18 ;  /* 0x0000000d2f0d7291 */ /* 0x002fe4000f8ec0ff */
[----:B------:R-:W-:Y:S02]  /*1900*/  UISETP.GE.U32.AND UP0, UPT, UR49, 0xff, UPT ;  /* 0x000000ff3100788c */ /* 0x000fe4000bf06070 */
[----:B------:R-:W-:Y:S02]  /*1910*/  ULEA UR4, UR21, UR13, 0x3 ;  /* 0x0000000d15047291 */ /* 0x000fe4000f8e18ff */
[----:B------:R-:W-:Y:S02]  /*1920*/  USHF.L.U32 UR19, UR20, 0x8, URZ ;  /* 0x0000000814137899 */ /* 0x000fe400080006ff */
[----:B------:R-:W-:Y:S01]  /*1930*/  ULEA UR35, UR16, UR48, 0x6 ;  /* 0x0000003010237291 */ /* 0x000fe2000f8e30ff */
[----:B------:R-:W-:-:S04]  /*1940*/  UMOV UR14, URZ ;  /* 0x000000ff000e7c82 */ /* 0x000fc80008000000 */
[----:B------:R1:W2:Y:S01]  /*1950*/  SYNCS.PHASECHK.TRANS64.TRYWAIT P0, [UR4+0x10], R0 ;  /* 0x00001000ff0075a7 */ /* 0x0002a20008001104 */
[----:B------:R-:W-:Y:S06]  /*1960*/  BRA.U !UP0, `(.L_x_25) ;  /* 0x0000000108f07547 */ /* 0x000fec000b800000 */
[----:B------:R-:W-:Y:S01]  /*1970*/  UMOV UR15, URZ ;  /* 0x000000ff000f7c82 */ /* 0x000fe20008000000 */
[----:B------:R-:W-:-:S05]  /*1980*/  UMOV UR4, UR21 ;  /* 0x0000001500047c82 */ /* 0x000fca0008000000 */
.L_x_31:
[----:B------:R-:W-:Y:S01]  /*1990*/  ULEA UR33, UR4, UR13, 0x3 ;  /* 0x0000000d04217291 */ /* 0x000fe2000f8e18ff */
[----:B--2---:R-:W-:Y:S01]  /*19a0*/  @!P3 MOV R2, 0x14000 ;  /* 0x000140000002b802 */ /* 0x004fe20000000f00 */
[----:B--2-4-:R-:W-:Y:S10]  /*19b0*/  @P0 BRA `(.L_x_26) ;  /* 0x00000000000c0947 */ /* 0x014ff40003800000 */
[----:B------:R-:W-:-:S04]  /*19c0*/  SHF.L.U32 R3, R12, 0x1f, RZ ;  /* 0x0000001f0c037819 */ /* 0x000fc800000006ff */
[----:B------:R-:W2:Y:S02]  /*19d0*/  SYNCS.PHASECHK.TRANS64.TRYWAIT P0, [UR33+0x10], R3 ;  /* 0x00001003ff0075a7 */ /* 0x000ea40008001121 */
[----:B--2---:R-:W-:Y:S05]  /*19e0*/  @!P0 BRA `(.L_x_27) ;  /* 0x0000007c007c8947 */ /* 0x004fea0003800000 */
.L_x_26:
[----:B------:R2:W-:Y:S01]  /*19f0*/  @!P3 SYNCS.ARRIVE.TRANS64 RZ, [UR33], R2 ;  /* 0x00000002ffffb9a7 */ /* 0x0005e20008000021 */
[----:B------:R-:W-:-:S04]  /*1a00*/  ULOP3.LUT UR5, UR29, 0x2, URZ, 0xfc, !UPT ;  /* 0x000000021d057892 */ /* 0x000fc8000f8efcff */
[----:B------:R-:W-:-:S09]  /*1a10*/  UISETP.NE.AND UP0, UPT, UR5, 0x2, UPT ;  /* 0x000000020500788c */ /* 0x000fd2000bf05270 */
[----:B------:R-:W-:Y:S05]  /*1a20*/  BRA.U UP0, `(.L_x_28) ;  /* 0x0000000100047547 */ /* 0x000fea000b800000 */
[----:B------:R-:W-:Y:S05]  /*1a30*/  BPT.TRAP 0x1 ;  /* 0x000000040000795c */ /* 0x000fea0000300000 */
.L_x_28:
[----:B------:R-:W-:Y:S04]  /*1a40*/  BSSY.RECONVERGENT B0, `(.L_x_29) ;  /* 0x0000003000007945 */ /* 0x000fe80003800200 */
[----:B------:R-:W-:Y:S05]  /*1a50*/  @P2 BRA `(.L_x_30) ;  /* 0x0000000000042947 */ /* 0x000fea0003800000 */
[----:B------:R-:W-:Y:S05]  /*1a60*/  BPT.TRAP 0x1 ;  /* 0x000000040000795c */ /* 0x000fea0000300000 */
.L_x_30:
[----:B------:R-:W-:Y:S05]  /*1a70*/  BSYNC.RECONVERGENT B0 ;  /* 0x0000000000007941 */ /* 0x000fea0003800200 */
.L_x_29:
[----:B------:R-:W-:Y:S02]  /*1a80*/  UIADD3 UR5, UPT, UPT, UR4, 0x1, URZ ;  /* 0x0000000104057890 */ /* 0x000fe4000fffe0ff */
[----:B------:R-:W-:Y:S02]  /*1a90*/  ULEA UR24, UR4, UR23, 0xd ;  /* 0x0000001704187291 */ /* 0x000fe4000f8e68ff */
[----:B------:R-:W-:Y:S02]  /*1aa0*/  UISETP.NE.AND UP0, UPT, UR5, 0x2, UPT ;  /* 0x000000020500788c */ /* 0x000fe4000bf05270 */
[----:B------:R-:W-:Y:S02]  /*1ab0*/  ULEA UR8, UR4, UR13, 0x10 ;  /* 0x0000000d04087291 */ /* 0x000fe4000f8e80ff */
[----:B------:R-:W-:Y:S02]  /*1ac0*/  USEL UR6, URZ, 0x1, UP0 ;  /* 0x00000001ff067887 */ /* 0x000fe40008000000 */
[----:B------:R-:W-:-:S02]  /*1ad0*/  USEL UR21, UR5, URZ, UP0 ;  /* 0x000000ff05157287 */ /* 0x000fc40008000000 */
[----:B------:R-:W-:Y:S02]  /*1ae0*/  UIADD3 UR4, UP0, UPT, UR38, 0x180, URZ ;  /* 0x0000018026047890 */ /* 0x000fe4000ff1e0ff */
[----:B------:R-:W-:Y:S01]  /*1af0*/  ULEA UR5, UR21, UR13, 0x3 ;  /* 0x0000000d15057291 */ /* 0x000fe2000f8e18ff */
[----:B------:R-:W-:Y:S01]  /*1b00*/  LOP3.LUT R12, R12, UR6, RZ, 0x3c, !PT ;  /* 0x000000060c0c7c12 */ /* 0x000fe2000f8e3cff */
[----:B------:R-:W-:Y:S02]  /*1b10*/  USHF.L.U32 UR34, UR15, 0x7, URZ ;  /* 0x000000070f227899 */ /* 0x000fe400080006ff */
[----:B------:R-:W-:Y:S01]  /*1b20*/  UIADD3 UR6, UP1, UPT, UR38, 0x80, URZ ;  /* 0x0000008026067890 */ /* 0x000fe2000ff3e0ff */
[----:B-1----:R-:W-:Y:S01]  /*1b30*/  SHF.L.U32 R0, R12, 0x1f, RZ ;  /* 0x0000001f0c007819 */ /* 0x002fe200000006ff */
[----:B------:R-:W-:Y:S02]  /*1b40*/  ULEA UR24, UR24, UR13, 0x1 ;  /* 0x0000000d18187291 */ /* 0x000fe4000f8e08ff */
[----:B------:R-:W-:Y:S01]  /*1b50*/  UIADD3 UR15, UPT, UPT, UR15, 0x1, URZ ;  /* 0x000000010f0f7890 */ /* 0x000fe2000fffe0ff */
[----:B------:R3:W4:Y:S01]  /*1b60*/  SYNCS.PHASECHK.TRANS64.TRYWAIT P0, [UR5+0x10], R0 ;  /* 0x00001000ff0075a7 */ /* 0x0007220008001105 */
[----:B------:R-:W-:-:S02]  /*1b70*/  UIADD3.X UR5, UPT, UPT, URZ, UR39, URZ, UP0, !UPT ;  /* 0x00000027ff057290 */ /* 0x000fc400087fe4ff */
[----:B------:R-:W-:Y:S02]  /*1b80*/  UIADD3.X UR7, UPT, UPT, URZ, UR39, URZ, UP1, !UPT ;  /* 0x00000027ff077290 */ /* 0x000fe40008ffe4ff */
[----:B------:R-:W-:Y:S02]  /*1b90*/  UIADD3 UR32, UPT, UPT, UR24, 0x8800, URZ ;  /* 0x0000880018207890 */ /* 0x000fe4000fffe0ff */
[----:B------:R-:W-:Y:S02]  /*1ba0*/  UISETP.NE.AND UP0, UPT, UR15, UR22, UPT ;  /* 0x000000160f00728c */ /* 0x000fe4000bf05270 */
[----:B------:R-:W-:Y:S02]  /*1bb0*/  UIADD3 UR26, UPT, UPT, UR34, 0x40, URZ ;  /* 0x00000040221a7890 */ /* 0x000fe4000fffe0ff */
[----:B------:R-:W-:Y:S02]  /*1bc0*/  UIADD3 UR24, UPT, UPT, UR24, 0xa800, URZ ;  /* 0x0000a80018187890 */ /* 0x000fe4000fffe0ff */
[----:B------:R-:W-:-:S02]  /*1bd0*/  UIADD3 UR16, UPT, UPT, UR8, 0x10800, URZ ;  /* 0x0001080008107890 */ /* 0x000fc4000fffe0ff */
[----:B------:R-:W-:Y:S01]  /*1be0*/  UIADD3 UR8, UPT, UPT, UR8, 0x18800, URZ ;  /* 0x0001880008087890 */ /* 0x000fe2000fffe0ff */
[----:B------:R-:W-:Y:S01]  /*1bf0*/  UMOV UR10, 0x30000 ;  /* 0x00030000000a7882 */ /* 0x000fe20000000000 */
[----:B------:R-:W-:Y:S01]  /*1c00*/  UMOV UR30, 0x0 ;  /* 0x00000000001e7882 */ /* 0x000fe20000000000 */
[----:B------:R-:W-:Y:S01]  /*1c10*/  UMOV UR31, 0x10000000 ;  /* 0x10000000001f7882 */ /* 0x000fe20000000000 */
[----:B------:R-:W-:Y:S01]  /*1c20*/  UMOV UR25, UR33 ;  /* 0x0000002100197c82 */ /* 0x000fe20008000000 */
[----:B------:R-:W-:Y:S01]  /*1c30*/  UMOV UR27, UR35 ;  /* 0x00000023001b7c82 */ /* 0x000fe20008000000 */
[----:B------:R-:W-:Y:S01]  /*1c40*/  UMOV UR28, UR36 ;  /* 0x00000024001c7c82 */ /* 0x000fe20008000000 */
[----:B------:R-:W-:Y:S01]  /*1c50*/  UTMALDG.3D.MULTICAST [UR32], [UR6], UR10, desc[UR30] ;  /* 0x00001e20060073b4 */ /* 0x000fe2000801180a */
[----:B------:R-:W-:Y:S01]  /*1c60*/  UMOV UR17, UR33 ;  /* 0x0000002100117c82 */ /* 0x000fe20008000000 */
[----:B------:R-:W-:Y:S01]  /*1c70*/  UMOV UR20, UR36 ;  /* 0x0000002400147c82 */ /* 0x000fe20008000000 */
[----:B------:R-:W-:Y:S01]  /*1c80*/  UMOV UR18, UR34 ;  /* 0x0000002200127c82 */ /* 0x000fe20008000000 */
[----:B------:R-:W-:Y:S01]  /*1c90*/  UMOV UR11, UR19 ;  /* 0x00000013000b7c82 */ /* 0x000fe20008000000 */
[----:B------:R-:W-:Y:S01]  /*1ca0*/  UMOV UR12, UR36 ;  /* 0x00000024000c7c82 */ /* 0x000fe20008000000 */
[----:B------:R-:W-:Y:S01]  /*1cb0*/  UMOV UR9, UR33 ;  /* 0x0000002100097c82 */ /* 0x000fe20008000000 */
[----:B------:R-:W-:Y:S01]  /*1cc0*/  UMOV UR14, UR22 ;  /* 0x00000016000e7c82 */ /* 0x000fe20008000000 */
[----:B------:R1:W-:Y:S01]  /*1cd0*/  UTMALDG.3D.MULTICAST [UR24], [UR6], UR10, desc[UR30] ;  /* 0x00001e18060073b4 */ /* 0x0003e2000801180a */
[----:B------:R-:W-:Y:S01]  /*1ce0*/  UTMALDG.3D [UR16], [UR4], desc[UR30] ;  /* 0x00001e10040075b4 */ /* 0x000fe20008011000 */
[----:B-1----:R-:W-:-:S02]  /*1cf0*/  UMOV UR10, UR26 ;  /* 0x0000001a000a7c82 */ /* 0x002fc40008000000 */
[----:B------:R1:W-:Y:S02]  /*1d00*/  UTMALDG.3D [UR8], [UR4], desc[UR30] ;  /* 0x00001e08040075b4 */ /* 0x0003e40008011000 */
[----:B-1----:R-:W-:Y:S01]  /*1d10*/  UMOV UR4, UR21 ;  /* 0x0000001500047c82 */ /* 0x002fe20008000000 */
[----:B---3--:R-:W-:Y:S05]  /*1d20*/  BRA.U UP0, `(.L_x_31) ;  /* 0xfffffffd00187547 */ /* 0x008fea000b83ffff */
.L_x_25:
[----:B------:R-:W-:Y:S01]  /*1d30*/  ULEA UR4, UR21, UR13, 0x3 ;  /* 0x0000000d15047291 */ /* 0x000fe2000f8e18ff */
[----:B-1----:R-:W-:Y:S01]  /*1d40*/  SHF.L.U32 R0, R12, 0x1f, RZ ;  /* 0x0000001f0c007819 */ /* 0x002fe200000006ff */
[----:B------:R-:W-:Y:S01]  /*1d50*/  @!P1 SYNCS.ARRIVE.TRANS64.A1T0 RZ, [UR13+0x68], RZ ;  /* 0x000068ffffff99a7 */ /* 0x000fe2000810000d */
[----:B------:R-:W-:-:S06]  /*1d60*/  UISETP.GT.AND UP0, UPT, UR45, UR44, UPT ;  /* 0x0000002c2d00728c */ /* 0x000fcc000bf04270 */
[----:B--2-4-:R1:W2:Y:S03]  /*1d70*/  SYNCS.PHASECHK.TRANS64.TRYWAIT P0, [UR4+0x10], R0 ;  /* 0x00001000ff0075a7 */ /* 0x0142a60008001104 */
[----:B------:R-:W-:Y:S05]  /*1d80*/  BRA.U !UP0, `(.L_x_32) ;  /* 0x0000000108ec7547 */ /* 0x000fea000b800000 */
[----:B------:R-:W-:Y:S01]  /*1d90*/  UIADD3 UR15, UPT, UPT, UR46, UR14, URZ ;  /* 0x0000000e2e0f7290 */ /* 0x000fe2000fffe0ff */
[----:B------:R-:W-:-:S11]  /*1da0*/  UMOV UR4, UR21 ;  /* 0x0000001500047c82 */ /* 0x000fd60008000000 */
.L_x_38:
[----:B------:R-:W-:Y:S01]  /*1db0*/  ULEA UR33, UR4, UR13, 0x3 ;  /* 0x0000000d04217291 */ /* 0x000fe2000f8e18ff */
[----:B--2---:R-:W-:Y:S01]  /*1dc0*/  @!P3 MOV R2, 0x14000 ;  /* 0x000140000002b802 */ /* 0x004fe20000000f00 */
[----:B--2-4-:R-:W-:Y:S10]  /*1dd0*/  @P0 BRA `(.L_x_33) ;  /* 0x00000000000c0947 */ /* 0x014ff40003800000 */
[----:B------:R-:W-:-:S04]  /*1de0*/  SHF.L.U32 R3, R12, 0x1f, RZ ;  /* 0x0000001f0c037819 */ /* 0x000fc800000006ff */
[----:B------:R-:W2:Y:S02]  /*1df0*/  SYNCS.PHASECHK.TRANS64.TRYWAIT P0, [UR33+0x10], R3 ;  /* 0x00001003ff0075a7 */ /* 0x000ea40008001121 */
[----:B--2---:R-:W-:Y:S05]  /*1e00*/  @!P0 BRA `(.L_x_34) ;  /* 0x00000078008c8947 */ /* 0x004fea0003800000 */
.L_x_33:
[----:B------:R2:W-:Y:S01]  /*1e10*/  @!P3 SYNCS.ARRIVE.TRANS64 RZ, [UR33], R2 ;  /* 0x00000002ffffb9a7 */ /* 0x0005e20008000021 */
[----:B------:R-:W-:-:S04]  /*1e20*/  ULOP3.LUT UR5, UR29, 0x2, URZ, 0xfc, !UPT ;  /* 0x000000021d057892 */ /* 0x000fc8000f8efcff */
[----:B------:R-:W-:-:S09]  /*1e30*/  UISETP.NE.AND UP0, UPT, UR5, 0x2, UPT ;  /* 0x000000020500788c */ /* 0x000fd2000bf05270 */
[----:B------:R-:W-:Y:S05]  /*1e40*/  BRA.U UP0, `(.L_x_35) ;  /* 0x0000000100047547 */ /* 0x000fea000b800000 */
[----:B------:R-:W-:Y:S05]  /*1e50*/  BPT.TRAP 0x1 ;  /* 0x000000040000795c */ /* 0x000fea0000300000 */
.L_x_35:
[----:B------:R-:W-:Y:S04]  /*1e60*/  BSSY.RECONVERGENT B0, `(.L_x_36) ;  /* 0x0000003000007945 */ /* 0x000fe80003800200 */
[----:B------:R-:W-:Y:S05]  /*1e70*/  @P2 BRA `(.L_x_37) ;  /* 0x0000000000042947 */ /* 0x000fea0003800000 */
[----:B------:R-:W-:Y:S05]  /*1e80*/  BPT.TRAP 0x1 ;  /* 0x000000040000795c */ /* 0x000fea0000300000 */
.L_x_37:
[----:B------:R-:W-:Y:S05]  /*1e90*/  BSYNC.RECONVERGENT B0 ;  /* 0x0000000000007941 */ /* 0x000fea0003800200 */
.L_x_36:
        /* <DEDUP_REMOVED lines=42> */
.L_x_32:
[C---:B------:R-:W-:Y:S01]  /*2140*/  LEA R3, R11.reuse, UR13, 0x3 ;  /* 0x0000000d0b037c11 */ /* 0x040fe2000f8e18ff */
[----:B------:R-:W-:Y:S01]  /*2150*/  NOP ;  /* 0x0000000000007918 */ /* 0x000fe20000000000 */
[----:B-1----:R-:W-:Y:S02]  /*2160*/  SHF.L.U32 R0, R10, 0x1f, RZ ;  /* 0x0000001f0a007819 */ /* 0x002fe400000006ff */
[----:B------:R-:W-:Y:S02]  /*2170*/  LEA R5, R11, UR13, 0x4 ;  /* 0x0000000d0b057c11 */ /* 0x000fe4000f8e20ff */
[----:B--2-4-:R-:W1:Y:S02]  /*2180*/  SYNCS.PHASECHK.TRANS64.TRYWAIT P0, [R3+URZ+0x70], R0 ;  /* 0x00007000030075a7 */ /* 0x014e6400080011ff */
[----:B-1----:R-:W-:Y:S05]  /*2190*/  @!P0 BRA `(.L_x_39) ;  /* 0x0000007400c08947 */ /* 0x002fea0003800000 */
.L_x_139:
[----:B------:R-:W2:Y:S01]  /*21a0*/  LDS.128 R4, [R5+0x100] ;  /* 0x0001000005047984 */ /* 0x000ea20000000c00 */
[----:B------:R-:W-:Y:S01]  /*21b0*/  UISETP.GE.AND UP0, UPT, UR42, 0x1, UPT ;  /* 0x000000012a00788c */ /* 0x000fe2000bf06270 */
[----:B------:R-:W-:Y:S01]  /*21c0*/  @!PT LDS RZ, [RZ] ;  /* 0x00000000fffff984 */ /* 0x000fe20000000800 */
[----:B------:R-:W-:Y:S01]  /*21d0*/  @!PT LDS RZ, [RZ] ;  /* 0x00000000fffff984 */ /* 0x000fe20000000800 */
[----:B------:R-:W-:Y:S01]  /*21e0*/  @!PT LDS RZ, [RZ] ;  /* 0x00000000fffff984 */ /* 0x000fe20000000800 */
[----:B------:R-:W-:Y:S01]  /*21f0*/  @!PT LDS RZ, [RZ] ;  /* 0x00000000fffff984 */ /* 0x000fe20000000800 */
[----:B------:R3:W-:Y:S06]  /*2200*/  MEMBAR.ALL.CTA ;  /* 0x0000000000007992 */ /* 0x0007ec0000008000 */
[----:B---3--:R-:W3:Y:S01]  /*2210*/  FENCE.VIEW.ASYNC.S ;  /* 0x00000000000073c6 */ /* 0x008ee20000000000 */
[----:B--2---:R-:W-:-:S13]  /*2220*/  LOP3.LUT P0, RZ, R6, 0x1, RZ, 0xc0, !PT ;  /* 0x0000000106ff7812 */ /* 0x004fda000780c0ff */
[----:B---3--:R-:W-:Y:S01]  /*2230*/  VOTEU.ANY UP1, P0 ;  /* 0x0000000000ff7886 */ /* 0x008fe20000020100 */
[----:B------:R-:W-:-:S13]  /*2240*/  PLOP3.LUT P0, PT, PT, PT, UP1, 0x80, 0x8 ;  /* 0x000000000008781c */ /* 0x000fda0003f0f018 */
[----:B-1----:R-:W-:Y:S02]  /*2250*/  @P0 LOP3.LUT R0, R5, 0xffff, RZ, 0xc0, !PT ;  /* 0x0000ffff05000812 */ /* 0x002fe400078ec0ff */
[----:B------:R-:W-:Y:S02]  /*2260*/  @P0 MOV R2, R4 ;  /* 0x0000000400020202 */ /* 0x000fe40000000f00 */
[----:B------:R-:W-:Y:S01]  /*2270*/  @P0 R2UR UR5, R0 ;  /* 0x00000000000502ca */ /* 0x000fe200000e0000 */
[----:B------:R-:W-:Y:S01]  /*2280*/  VIADD R0, R3, 0x80 ;  /* 0x0000008003007836 */ /* 0x000fe20000000000 */
[----:B------:R-:W-:Y:S02]  /*2290*/  @P0 SHF.R.U32.HI R4, RZ, 0x10, R5 ;  /* 0x00000010ff040819 */ /* 0x000fe40000011605 */
[----:B------:R-:W-:Y:S02]  /*22a0*/  @P0 R2UR UR6, R2 ;  /* 0x00000000020602ca */ /* 0x000fe400000e0000 */
[----:B------:R-:W-:-:S02]  /*22b0*/  PRMT R0, RZ, 0x654, R0 ;  /* 0x00000654ff007816 */ /* 0x000fc40000000000 */
[----:B------:R-:W-:Y:S02]  /*22c0*/  @P0 R2UR UR4, R4 ;  /* 0x00000000040402ca */ /* 0x000fe400000e0000 */
[----:B------:R1:W-:Y:S03]  /*22d0*/  SYNCS.ARRIVE.TRANS64.RED.A1T0 RZ, [R0+URZ], RZ ;  /* 0x000000ff00ff79a7 */ /* 0x0003e600081004ff */
[----:B------:R-:W-:-:S04]  /*22e0*/  @UP1 UMOV UR37, UR5 ;  /* 0x0000000500251c82 */ /* 0x000fc80008000000 */
[----:B------:R-:W-:-:S04]  /*22f0*/  @UP1 UMOV UR40, UR6 ;  /* 0x0000000600281c82 */ /* 0x000fc80008000000 */
[----:B------:R-:W-:Y:S01]  /*2300*/  @UP1 UMOV UR36, UR4 ;  /* 0x0000000400241c82 */ /* 0x000fe20008000000 */
[----:B------:R-:W-:Y:S05]  /*2310*/  BRA.U !UP0, `(.L_x_40) ;  /* 0x0000000108d47547 */ /* 0x000fea000b800000 */
[----:B------:R-:W2:Y:S01]  /*2320*/  LDCU.128 UR16, c[0x0][0xb10] ;  /* 0x00016200ff1077ac */ /* 0x000ea20008000c00 */
[----:B------:R-:W3:Y:S01]  /*2330*/  LDCU UR12, c[0x0][0xb20] ;  /* 0x00016400ff0c77ac */ /* 0x000ee20008000800 */
[----:B------:R-:W4:Y:S01]  /*2340*/  LDCU UR20, c[0x0][0xb0c] ;  /* 0x00016180ff1477ac */ /* 0x000f220008000800 */
[----:B------:R-:W1:Y:S01]  /*2350*/  LDCU.64 UR8, c[0x0][0xb28] ;  /* 0x00016500ff0877ac */ /* 0x000e620008000a00 */
[----:B------:R-:W-:Y:S02]  /*2360*/  UISETP.NE.AND UP3, UPT, UR42, 0x1, UPT ;  /* 0x000000012a00788c */ /* 0x000fe4000bf65270 */
[----:B--2---:R-:W-:Y:S02]  /*2370*/  UIMAD.WIDE.U32 UR6, UR41, UR19, URZ ;  /* 0x00000013290672a5 */ /* 0x004fe4000f8e00ff */
[----:B------:R-:W-:Y:S02]  /*2380*/  UIMAD.WIDE.U32 UR4, UR43, UR16, URZ ;  /* 0x000000102b0472a5 */ /* 0x000fe4000f8e00ff */
[----:B------:R-:W-:-:S02]  /*2390*/  UISETP.NE.AND UP0, UPT, UR18, 0x1, UPT ;  /* 0x000000011200788c */ /* 0x000fc4000bf05270 */
[----:B------:R-:W-:Y:S01]  /*23a0*/  UIMAD.WIDE.U32 UR24, UR37, UR19, URZ ;  /* 0x00000013251872a5 */ /* 0x000fe2000f8e00ff */
[----:B------:R-:W-:Y:S02]  /*23b0*/  UMOV UR6, UR7 ;  /* 0x0000000700067c82 */ /* 0x000fe40008000000 */
[----:B------:R-:W-:Y:S01]  /*23c0*/  UMOV UR4, UR5 ;  /* 0x0000000500047c82 */ /* 0x000fe20008000000 */
[----:B---3--:R-:W-:Y:S02]  /*23d0*/  USHF.R.U32.HI UR6, URZ, UR12, UR6 ;  /* 0x0000000cff067299 */ /* 0x008fe40008011606 */
[----:B----4-:R-:W-:Y:S02]  /*23e0*/  UISETP.NE.AND UP2, UPT, UR20, 0x1, UPT ;  /* 0x000000011400788c */ /* 0x010fe4000bf45270 */
[----:B------:R-:W-:Y:S02]  /*23f0*/  USHF.R.U32.HI UR4, URZ, UR17, UR4 ;  /* 0x00000011ff047299 */ /* 0x000fe40008011604 */
[----:B------:R-:W-:-:S02]  /*2400*/  USEL UR5, UR41, UR6, !UP0 ;  /* 0x0000000629057287 */ /* 0x000fc4000c000000 */
[----:B------:R-:W-:Y:S02]  /*2410*/  USEL UR6, UR43, UR4, !UP2 ;  /* 0x000000042b067287 */ /* 0x000fe4000d000000 */
[----:B-1----:R-:W-:Y:S01]  /*2420*/  UIMAD.WIDE.U32 UR10, UR5, UR8, URZ ;  /* 0x00000008050a72a5 */ /* 0x002fe2000f8e00ff */
[----:B------:R-:W-:Y:S01]  /*2430*/  UMOV UR4, UR25 ;  /* 0x0000001900047c82 */ /* 0x000fe20008000000 */
[----:B------:R-:W-:Y:S02]  /*2440*/  UIMAD.WIDE.U32 UR14, UR40, UR16, URZ ;  /* 0x00000010280e72a5 */ /* 0x000fe4000f8e00ff */
[----:B------:R-:W-:-:S03]  /*2450*/  UIMAD.WIDE.U32 UR24, UR6, UR8, URZ ;  /* 0x00000008061872a5 */ /* 0x000fc6000f8e00ff */
[----:B------:R-:W-:Y:S01]  /*2460*/  UMOV UR10, UR11 ;  /* 0x0000000b000a7c82 */ /* 0x000fe20008000000 */
[----:B------:R-:W-:Y:S02]  /*2470*/  USHF.R.U32.HI UR4, URZ, UR12, UR4 ;  /* 0x0000000cff047299 */ /* 0x000fe40008011604 */
[----:B------:R-:W-:Y:S01]  /*2480*/  @UP3 USHF.R.U32.HI UR5, URZ, UR9, UR10 ;  /* 0x00000009ff053299 */ /* 0x000fe2000801160a */
[----:B------:R-:W-:Y:S01]  /*2490*/  UMOV UR14, UR15 ;  /* 0x0000000f000e7c82 */ /* 0x000fe20008000000 */
[----:B------:R-:W-:Y:S01]  /*24a0*/  UMOV UR24, UR25 ;  /* 0x0000001900187c82 */ /* 0x000fe20008000000 */
[----:B------:R-:W-:Y:S02]  /*24b0*/  USHF.R.U32.HI UR17, URZ, UR17, UR14 ;  /* 0x00000011ff117299 */ /* 0x000fe4000801160e */
[----:B------:R-:W-:Y:S02]  /*24c0*/  USEL UR4, UR37, UR4, !UP0 ;  /* 0x0000000425047287 */ /* 0x000fe4000c000000 */
[----:B------:R-:W-:-:S02]  /*24d0*/  @UP3 USHF.R.U32.HI UR6, URZ, UR9, UR24 ;  /* 0x00000009ff063299 */ /* 0x000fc40008011618 */
[----:B------:R-:W-:Y:S02]  /*24e0*/  UIMAD UR7, UR42, UR5, URZ ;  /* 0x000000052a0772a4 */ /* 0x000fe4000f8e02ff */
[----:B------:R-:W-:Y:S02]  /*24f0*/  USEL UR5, UR40, UR17, !UP2 ;  /* 0x0000001128057287 */ /* 0x000fe4000d000000 */
[----:B------:R-:W-:Y:S02]  /*2500*/  UIMAD UR10, UR42, UR6, URZ ;  /* 0x000000062a0a72a4 */ /* 0x000fe4000f8e02ff */
[----:B------:R-:W-:Y:S02]  /*2510*/  UISETP.GE.AND UP0, UPT, UR4, UR7, UPT ;  /* 0x000000070400728c */ /* 0x000fe4000bf06270 */
[----:B------:R-:W-:Y:S02]  /*2520*/  UIMAD.WIDE.U32 UR14, UR4, UR8, URZ ;  /* 0x00000008040e72a5 */ /* 0x000fe4000f8e00ff */
[----:B------:R-:W-:-:S02]  /*2530*/  UISETP.GE.OR UP0, UPT, UR5, UR10, UP0 ;  /* 0x0000000a0500728c */ /* 0x000fc40008706670 */
        /* <DEDUP_REMOVED lines=19> */
.L_x_40:
[----:B------:R-:W2:Y:S02]  /*2670*/  LDCU UR4, c[0x0][0xb30] ;  /* 0x00016600ff0477ac */ /* 0x000ea40008000800 */
[----:B--2---:R-:W-:-:S09]  /*2680*/  UISETP.NE.AND UP0, UPT, UR4, 0x1, UPT ;  /* 0x000000010400788c */ /* 0x004fd2000bf05270 */
[----:B------:R-:W-:Y:S05]  /*2690*/  BRA.U UP0, `(.L_x_41) ;  /* 0x0000000100447547 */ /* 0x000fea000b800000 */
[----:B------:R-:W2:Y:S01]  /*26a0*/  LDCU.128 UR8, c[0x0][0xb10] ;  /* 0x00016200ff0877ac */ /* 0x000ea20008000c00 */
[----:B------:R-:W3:Y:S01]  /*26b0*/  LDCU UR12, c[0x0][0xb0c] ;  /* 0x00016180ff0c77ac */ /* 0x000ee20008000800 */
[----:B------:R-:W4:Y:S01]  /*26c0*/  LDCU UR14, c[0x0][0xb20] ;  /* 0x00016400ff0e77ac */ /* 0x000f220008000800 */
[----:B--2---:R-:W-:Y:S02]  /*26d0*/  UIMAD.WIDE.U32 UR6, UR40, UR8, URZ ;  /* 0x00000008280672a5 */ /* 0x004fe4000f8e00ff */
[----:B------:R-:W-:Y:S02]  /*26e0*/  UIMAD.WIDE.U32 UR4, UR37, UR11, URZ ;  /* 0x0000000b250472a5 */ /* 0x000fe4000f8e00ff */
[----:B---3--:R-:W-:Y:S02]  /*26f0*/  UISETP.NE.AND UP2, UPT, UR12, 0x1, UPT ;  /* 0x000000010c00788c */ /* 0x008fe4000bf45270 */
[----:B------:R-:W-:Y:S01]  /*2700*/  UISETP.NE.AND UP0, UPT, UR10, 0x1, UPT ;  /* 0x000000010a00788c */ /* 0x000fe2000bf05270 */
[----:B------:R-:W-:-:S02]  /*2710*/  UMOV UR6, UR7 ;  /* 0x0000000700067c82 */ /* 0x000fc40008000000 */
[----:B------:R-:W-:Y:S01]  /*2720*/  UMOV UR4, UR5 ;  /* 0x0000000500047c82 */ /* 0x000fe20008000000 */
[----:B------:R-:W-:Y:S02]  /*2730*/  USHF.R.U32.HI UR9, URZ, UR9, UR6 ;  /* 0x00000009ff097299 */ /* 0x000fe40008011606 */
[----:B----4-:R-:W-:Y:S02]  /*2740*/  USHF.R.U32.HI UR4, URZ, UR14, UR4 ;  /* 0x0000000eff047299 */ /* 0x010fe40008011604 */
[----:B------:R-:W-:Y:S02]  /*2750*/  USEL UR5, UR40, UR9, !UP2 ;  /* 0x0000000928057287 */ /* 0x000fe4000d000000 */
[----:B------:R-:W-:-:S04]  /*2760*/  USEL UR4, UR37, UR4, !UP0 ;  /* 0x0000000425047287 */ /* 0x000fc8000c000000 */
[----:B------:R-:W-:Y:S02]  /*2770*/  UIADD3 UR6, UPT, UPT, UR5, -UR4, URZ ;  /* 0x8000000405067290 */ /* 0x000fe4000fffe0ff */
[----:B------:R-:W-:Y:S02]  /*2780*/  UIADD3 UR4, UPT, UPT, -UR5, UR4, URZ ;  /* 0x0000000405047290 */ /* 0x000fe4000fffe1ff */
[----:B------:R-:W-:Y:S02]  /*2790*/  UIMAD UR37, UR6, UR10, UR37 ;  /* 0x0000000a062572a4 */ /* 0x000fe4000f8e0225 */
[----:B------:R-:W-:-:S12]  /*27a0*/  UIMAD UR40, UR4, UR12, UR40 ;  /* 0x0000000c042872a4 */ /* 0x000fd8000f8e0228 */
.L_x_41:
[----:B------:R-:W-:Y:S01]  /*27b0*/  VIADD R11, R11, 0x1 ;  /* 0x000000010b0b7836 */ /* 0x000fe20000000000 */
[----:B------:R-:W-:Y:S01]  /*27c0*/  R2UR UR4, R83 ;  /* 0x00000000530472ca */ /* 0x000fe200000e0000 */
[----:B------:R-:W-:Y:S01]  /*27d0*/  UIADD3 UR20, UPT, UPT, UR37, UR63, URZ ;  /* 0x0000003f25147290 */ /* 0x000fe2000fffe0ff */
[----:B------:R-:W-:Y:S02]  /*27e0*/  PLOP3.LUT P1, PT, PT, PT, PT, 0x80, 0x8 ;  /* 0x000000000008781c */ /* 0x000fe40003f2f070 */
[----:B------:R-:W-:-:S04]  /*27f0*/  ISETP.NE.AND P0, PT, R11, 0x2, PT ;  /* 0x000000020b00780c */ /* 0x000fc80003f05270 */
[----:B------:R-:W-:Y:S02]  /*2800*/  SEL R3, RZ, 0x1, P0 ;  /* 0x00000001ff037807 */ /* 0x000fe40000000000 */
[----:B------:R-:W-:Y:S02]  /*2810*/  SEL R11, R11, RZ, P0 ;  /* 0x000000ff0b0b7207 */ /* 0x000fe40000000000 */
[----:B------:R-:W-:Y:S01]  /*2820*/  LOP3.LUT R10, R10, R3, RZ, 0x3c, !PT ;  /* 0x000000030a0a7212 */ /* 0x000fe200078e3cff */
[----:B------:R-:W-:Y:S01]  /*2830*/  UIADD3 UR16, UPT, UPT, UR40, UR4, URZ ;  /* 0x0000000428107290 */ /* 0x000fe2000fffe0ff */
[----:B------:R-:W-:Y:S11]  /*2840*/  BRA.U UP1, `(.L_x_42) ;  /* 0xffffffed01e07547 */ /* 0x000ff6000b83ffff */
[----:B------:R-:W-:Y:S01]  /*2850*/  UIADD3 UR13, UPT, UPT, UR13, 0x10, URZ ;  /* 0x000000100d0d7890 */ /* 0x000fe2000fffe0ff */
[----:B------:R-:W-:-:S03]  /*2860*/  SHF.L.U32 R3, R12, 0x1f, RZ ;  /* 0x0000001f0c037819 */ /* 0x000fc600000006ff */
[----:B------:R-:W-:-:S09]  /*2870*/  ULEA UR4, UR21, UR13, 0x3 ;  /* 0x0000000d15047291 */ /* 0x000fd2000f8e18ff */
[----:B------:R-:W2:Y:S02]  /*2880*/  SYNCS.PHASECHK.TRANS64.TRYWAIT P0, [UR4], R3 ;  /* 0x00000003ff0075a7 */ /* 0x000ea40008001104 */
[----:B--2---:R-:W-:Y:S05]  /*2890*/  @!P0 BRA `(.L_x_43) ;  /* 0x0000007000148947 */ /* 0x004fea0003800000 */
.L_x_141:
[----:B------:R-:W-:-:S04]  /*28a0*/  UIADD3 UR4, UPT, UPT, UR21, 0x1, URZ ;  /* 0x0000000115047890 */ /* 0x000fc8000fffe0ff */
[----:B------:R-:W-:-:S04]  /*28b0*/  UISETP.NE.AND UP0, UPT, UR4, 0x2, UPT ;  /* 0x000000020400788c */ /* 0x000fc8000bf05270 */
[----:B------:R-:W-:Y:S02]  /*28c0*/  USEL UR5, URZ, 0x1, UP0 ;  /* 0x00000001ff057887 */ /* 0x000fe40008000000 */
[----:B------:R-:W-:-:S04]  /*28d0*/  USEL UR4, UR4, URZ, UP0 ;  /* 0x000000ff04047287 */ /* 0x000fc80008000000 */
[----:B------:R-:W-:Y:S01]  /*28e0*/  ULEA UR4, UR4, UR13, 0x3 ;  /* 0x0000000d04047291 */ /* 0x000fe2000f8e18ff */
[----:B-1----:R-:W-:-:S04]  /*28f0*/  LOP3.LUT R3, R12, UR5, RZ, 0x3c, !PT ;  /* 0x000000050c037c12 */ /* 0x002fc8000f8e3cff */
[----:B------:R-:W-:Y:S01]  /*2900*/  SHF.L.U32 R3, R3, 0x1f, RZ ;  /* 0x0000001f03037819 */ /* 0x000fe200000006ff */
[----:B------:R-:W-:-:S07]  /*2910*/  IMAD.U32 R0, RZ, RZ, UR4 ;  /* 0x00000004ff007e24 */ /* 0x000fce000f8e00ff */
.L_x_44:
[----:B-1----:R1:W2:Y:S02]  /*2920*/  SYNCS.PHASECHK.TRANS64.TRYWAIT P0, [R0+URZ], R3 ;  /* 0x00000003000075a7 */ /* 0x0022a400080011ff */
[----:B--2---:R-:W-:Y:S05]  /*2930*/  @!P0 NANOSLEEP.SYNCS 0x989680 ;  /* 0x009896800000895d */ /* 0x004fea0003900000 */
[----:B------:R-:W2:Y:S02]  /*2940*/  @!P0 SYNCS.PHASECHK.TRANS64 P0, [R0+URZ], R3 ;  /* 0x00000003000085a7 */ /* 0x000ea400080010ff */
[----:B--2---:R-:W-:Y:S05]  /*2950*/  @P0 EXIT ;  /* 0x000000000000094d */ /* 0x004fea0003800000 */
[----:B------:R-:W-:Y:S05]  /*2960*/  BRA `(.L_x_44) ;  /* 0xfffffffc00ec7947 */ /* 0x000fea000383ffff */
.L_x_22:
[----:B------:R-:W-:-:S04]  /*2970*/  UISETP.NE.AND UP0, UPT, UR47, URZ, UPT ;  /* 0x000000ff2f00728c */ /* 0x000fc8000bf05270 */
[----:B------:R-:W-:-:S09]  /*2980*/  UISETP.NE.OR UP0, UPT, UR17, 0x1, UP0 ;  /* 0x000000011100788c */ /* 0x000fd20008705670 */
[----:B------:R-:W-:Y:S05]  /*2990*/  BRA.U UP0, `(.L_x_45) ;  /* 0x0000000500487547 */ /* 0x000fea000b800000 */
[----:B------:R-:W-:Y:S01]  /*29a0*/  ISETP.GE.U32.AND P2, PT, R0, 0x2, PT ;  /* 0x000000020000780c */ /* 0x000fe20003f46070 */
[----:B------:R-:W-:Y:S01]  /*29b0*/  IMAD.MOV.U32 R12, RZ, RZ, 0x1 ;  /* 0x00000001ff0c7424 */ /* 0x000fe200078e00ff */
[----:B------:R-:W-:Y:S02]  /*29c0*/  CS2R R10, SRZ ;  /* 0x00000000000a7805 */ /* 0x000fe4000001ff00 */
[----:B------:R-:W-:Y:S01]  /*29d0*/  CS2R R8, SRZ ;  /* 0x0000000000087805 */ /* 0x000fe2000001ff00 */
[----:B------:R-:W-:Y:S01]  /*29e0*/  UMOV UR6, 0x400 ;  /* 0x0000040000067882 */ /* 0x000fe20000000000 */
[----:B------:R-:W-:Y:S01]  /*29f0*/  UMOV UR5, URZ ;  /* 0x000000ff00057c82 */ /* 0x000fe20008000000 */
[----:B------:R-:W-:-:S12]  /*2a00*/  ULEA UR6, UR47, UR6, 0x18 ;  /* 0x000000062f067291 */ /* 0x000fd8000f8ec0ff */
.L_x_49:
[----:B------:R-:W-:Y:S02]  /*2a10*/  LEA R2, R8, UR6, 0x3 ;  /* 0x0000000608027c11 */ /* 0x000fe4000f8e18ff */
[----:B------:R-:W-:-:S03]  /*2a20*/  SHF.L.U32 R5, R9, 0x1f, RZ ;  /* 0x0000001f09057819 */ /* 0x000fc600000006ff */
[----:B------:R-:W-:Y:S01]  /*2a30*/  VIADD R4, R2, 0xe0 ;  /* 0x000000e002047836 */ /* 0x000fe20000000000 */
[----:B------:R-:W1:Y:S02]  /*2a40*/  SYNCS.PHASECHK.TRANS64.TRYWAIT P0, [R2+URZ+0xd0], R5 ;  /* 0x0000d005020075a7 */ /* 0x000e6400080011ff */
[----:B-1----:R-:W-:Y:S05]  /*2a50*/  @!P0 BRA `(.L_x_46) ;  /* 0x0000006c00bc8947 */ /* 0x002fea0003800000 */
.L_x_142:
[----:B------:R-:W-:Y:S01]  /*2a60*/  ULEA UR4, UR5, UR6, 0x3 ;  /* 0x0000000605047291 */ /* 0x000fe2000f8e18ff */
[----:B------:R-:W-:Y:S02]  /*2a70*/  PRMT R4, RZ, 0x654, R4 ;  /* 0x00000654ff047816 */ /* 0x000fe40000000004 */
[----:B-1----:R-:W-:Y:S01]  /*2a80*/  SHF.L.U32 R5, R12, 0x1f, RZ ;  /* 0x0000001f0c057819 */ /* 0x002fe200000006ff */
[----:B------:R-:W-:Y:S01]  /*2a90*/  UIADD3 UR7, UPT, UPT, UR4, 0x70, URZ ;  /* 0x0000007004077890 */ /* 0x000fe2000fffe0ff */
[----:B------:R1:W-:Y:S05]  /*2aa0*/  SYNCS.ARRIVE.TRANS64.RED.A1T0 RZ, [R4+URZ], RZ ;  /* 0x000000ff04ff79a7 */ /* 0x0003ea00081004ff */
[----:B------:R-:W-:Y:S01]  /*2ab0*/  IMAD.U32 R7, RZ, RZ, UR7 ;  /* 0x00000007ff077e24 */ /* 0x000fe2000f8e00ff */
[----:B------:R-:W2:Y:S04]  /*2ac0*/  SYNCS.PHASECHK.TRANS64.TRYWAIT P0, [UR4+0x80], R5 ;  /* 0x00008005ff0075a7 */ /* 0x000ea80008001104 */
[----:B------:R-:W-:Y:S01]  /*2ad0*/  PRMT R6, R0, 0x654, R7 ;  /* 0x0000065400067816 */ /* 0x000fe20000000007 */
[----:B-1----:R-:W-:Y:S01]  /*2ae0*/  @!P2 IMAD.MOV.U32 R4, RZ, RZ, 0x10 ;  /* 0x00000010ff04a424 */ /* 0x002fe200078e00ff */
[----:B--2---:R-:W-:Y:S06]  /*2af0*/  @!P0 BRA `(.L_x_47) ;  /* 0x0000006c00a88947 */ /* 0x004fec0003800000 */
.L_x_144:
[----:B------:R-:W-:Y:S01]  /*2b00*/  ULEA UR8, UR5, UR6, 0x4 ;  /* 0x0000000605087291 */ /* 0x000fe2000f8e20ff */
[----:B------:R-:W-:Y:S01]  /*2b10*/  SEL R3, R6, R3, !P2 ;  /* 0x0000000306037207 */ /* 0x000fe20005000000 */
[----:B------:R-:W-:Y:S01]  /*2b20*/  UIADD3 UR9, UPT, UPT, UR4, 0x70, URZ ;  /* 0x0000007004097890 */ /* 0x000fe2000fffe0ff */
[----:B-1----:R-:W-:Y:S01]  /*2b30*/  LEA R2, R11, UR6, 0x3 ;  /* 0x000000060b027c11 */ /* 0x002fe2000f8e18ff */
[----:B------:R-:W-:Y:S01]  /*2b40*/  UIADD3 UR8, UPT, UPT, UR8, 0x100, URZ ;  /* 0x0000010008087890 */ /* 0x000fe2000fffe0ff */
[----:B------:R-:W-:Y:S01]  /*2b50*/  SHF.L.U32 R5, R10, 0x1f, RZ ;  /* 0x0000001f0a057819 */ /* 0x000fe200000006ff */
[----:B------:R1:W-:Y:S01]  /*2b60*/  @!P2 SYNCS.ARRIVE.TRANS64.RED RZ, [R3+URZ], R4 ;  /* 0x0000000403ffa9a7 */ /* 0x0003e200080004ff */
[----:B------:R-:W-:Y:S01]  /*2b70*/  UIADD3 UR4, UPT, UPT, UR5, 0x1, URZ ;  /* 0x0000000105047890 */ /* 0x000fe2000fffe0ff */
[----:B------:R-:W-:-:S03]  /*2b80*/  VIADD R8, R8, 0x1 ;  /* 0x0000000108087836 */ /* 0x000fc60000000000 */
[----:B------:R-:W-:Y:S02]  /*2b90*/  UISETP.NE.AND UP0, UPT, UR4, 0x2, UPT ;  /* 0x000000020400788c */ /* 0x000fe4000bf05270 */
[----:B------:R-:W-:Y:S06]  /*2ba0*/  UGETNEXTWORKID.BROADCAST [UR8], [UR9] ;  /* 0x00000000080073ca */ /* 0x000fec0008000100 */
[----:B------:R-:W-:Y:S01]  /*2bb0*/  USEL UR7, URZ, 0x1, UP0 ;  /* 0x00000001ff077887 */ /* 0x000fe20008000000 */
[----:B------:R-:W-:Y:S01]  /*2bc0*/  ISETP.NE.AND P0, PT, R8, 0x2, PT ;  /* 0x000000020800780c */ /* 0x000fe20003f05270 */
[----:B------:R-:W-:Y:S01]  /*2bd0*/  USEL UR5, UR4, URZ, UP0 ;  /* 0x000000ff04057287 */ /* 0x000fe20008000000 */
[----:B------:R-:W2:Y:S03]  /*2be0*/  SYNCS.PHASECHK.TRANS64.TRYWAIT P1, [R2+URZ+0x70], R5 ;  /* 0x00007005020075a7 */ /* 0x000ea600080211ff */
[----:B------:R-:W-:Y:S01]  /*2bf0*/  LOP3.LUT R12, R12, UR7, RZ, 0x3c, !PT ;  /* 0x000000070c0c7c12 */ /* 0x000fe2000f8e3cff */
[----:B-12---:R-:W-:Y:S07]  /*2c00*/  @!P1 BRA `(.L_x_48) ;  /* 0x0000006c007c9947 */ /* 0x006fee0003800000 */
.L_x_145:
[C---:B------:R-:W-:Y:S01]  /*2c10*/  LEA R4, R11.reuse, UR6, 0x4 ;  /* 0x000000060b047c11 */ /* 0x040fe2000f8e20ff */
[----:B-1----:R-:W-:Y:S01]  /*2c20*/  VIADD R2, R2, 0x80 ;  /* 0x0000008002027836 */ /* 0x002fe20000000000 */
[----:B------:R-:W-:Y:S01]  /*2c30*/  SEL R8, R8, RZ, P0 ;  /* 0x000000ff08087207 */ /* 0x000fe20000000000 */
[----:B------:R-:W-:-:S03]  /*2c40*/  VIADD R11, R11, 0x1 ;  /* 0x000000010b0b7836 */ /* 0x000fc60000000000 */
[----:B------:R-:W1:Y:S01]  /*2c50*/  LDS.128 R4, [R4+0x100] ;  /* 0x0001000004047984 */ /* 0x000e620000000c00 */
[----:B------:R-:W-:Y:S02]  /*2c60*/  PRMT R2, RZ, 0x654, R2 ;  /* 0x00000654ff027816 */ /* 0x000fe40000000002 */
[C---:B------:R-:W-:Y:S01]  /*2c70*/  ISETP.NE.AND P1, PT, R11.reuse, 0x2, PT ;  /* 0x000000020b00780c */ /* 0x040fe20003f25270 */
[----:B------:R-:W-:Y:S01]  /*2c80*/  @!PT LDS RZ, [RZ] ;  /* 0x00000000fffff984 */ /* 0x000fe20000000800 */
[----:B------:R-:W-:Y:S01]  /*2c90*/  @!PT LDS RZ, [RZ] ;  /* 0x00000000fffff984 */ /* 0x000fe20000000800 */
[----:B------:R-:W-:Y:S01]  /*2ca0*/  @!PT LDS RZ, [RZ] ;  /* 0x00000000fffff984 */ /* 0x000fe20000000800 */
[----:B------:R-:W-:Y:S01]  /*2cb0*/  @!PT LDS RZ, [RZ] ;  /* 0x00000000fffff984 */ /* 0x000fe20000000800 */
[----:B------:R2:W-:Y:S06]  /*2cc0*/  MEMBAR.ALL.CTA ;  /* 0x0000000000007992 */ /* 0x0005ec0000008000 */
[----:B--2---:R-:W2:Y:S01]  /*2cd0*/  FENCE.VIEW.ASYNC.S ;  /* 0x00000000000073c6 */ /* 0x004ea20000000000 */
[----:B------:R-:W-:Y:S01]  /*2ce0*/  SEL R11, R11, RZ, P1 ;  /* 0x000000ff0b0b7207 */ /* 0x000fe20000800000 */
[----:B--2---:R2:W-:Y:S01]  /*2cf0*/  SYNCS.ARRIVE.TRANS64.RED.A1T0 RZ, [R2+URZ], RZ ;  /* 0x000000ff02ff79a7 */ /* 0x0045e200081004ff */
[----:B-1----:R-:W-:-:S02]  /*2d00*/  LOP3.LUT P3, RZ, R6, 0x1, RZ, 0xc0, !PT ;  /* 0x0000000106ff7812 */ /* 0x002fc4000786c0ff */
[----:B------:R-:W-:-:S04]  /*2d10*/  SEL R5, RZ, 0x1, P1 ;  /* 0x00000001ff057807 */ /* 0x000fc80000800000 */
[----:B------:R-:W-:Y:S02]  /*2d20*/  LOP3.LUT R10, R10, R5, RZ, 0x3c, !PT ;  /* 0x000000050a0a7212 */ /* 0x000fe400078e3cff */
[----:B--2---:R-:W-:-:S04]  /*2d30*/  SEL R2, RZ, 0x1, P0 ;  /* 0x00000001ff027807 */ /* 0x004fc80000000000 */
[----:B------:R-:W-:Y:S01]  /*2d40*/  LOP3.LUT R9, R9, R2, RZ, 0x3c, !PT ;  /* 0x0000000209097212 */ /* 0x000fe200078e3cff */
[----:B------:R-:W-:Y:S06]  /*2d50*/  @P3 BRA `(.L_x_49) ;  /* 0xfffffffc002c3947 */ /* 0x000fec000383ffff */
[----:B------:R-:W-:Y:S01]  /*2d60*/  ULEA UR4, UR5, UR6, 0x3 ;  /* 0x0000000605047291 */ /* 0x000fe2000f8e18ff */
[----:B------:R-:W-:-:S08]  /*2d70*/  SHF.L.U32 R3, R12, 0x1f, RZ ;  /* 0x0000001f0c037819 */ /* 0x000fd000000006ff */
[----:B------:R-:W1:Y:S02]  /*2d80*/  SYNCS.PHASECHK.TRANS64 P0, [UR4+0x80], R3 ;  /* 0x00008003ff0075a7 */ /* 0x000e640008001004 */
[----:B-1----:R-:W-:Y:S05]  /*2d90*/  @P0 BRA `(.L_x_50) ;  /* 0x0000000000080947 */ /* 0x002fea0003800000 */
[----:B------:R-:W1:Y:S02]  /*2da0*/  SYNCS.PHASECHK.TRANS64.TRYWAIT P0, [UR4+0x80], R3 ;  /* 0x00008003ff0075a7 */ /* 0x000e640008001104 */
[----:B-1----:R-:W-:Y:S05]  /*2db0*/  @!P0 BRA `(.L_x_51) ;  /* 0x0000006c00248947 */ /* 0x002fea0003800000 */
.L_x_50:
[----:B------:R-:W-:-:S04]  /*2dc0*/  UIADD3 UR7, UPT, UPT, UR5, 0x1, URZ ;  /* 0x0000000105077890 */ /* 0x000fc8000fffe0ff */
[----:B------:R-:W-:-:S04]  /*2dd0*/  UISETP.NE.AND UP0, UPT, UR7, 0x2, UPT ;  /* 0x000000020700788c */ /* 0x000fc8000bf05270 */
[----:B------:R-:W-:Y:S02]  /*2de0*/  USEL UR8, URZ, 0x1, UP0 ;  /* 0x00000001ff087887 */ /* 0x000fe40008000000 */
[----:B------:R-:W-:-:S04]  /*2df0*/  USEL UR7, UR7, URZ, UP0 ;  /* 0x000000ff07077287 */ /* 0x000fc80008000000 */
[----:B------:R-:W-:Y:S01]  /*2e00*/  ULEA UR7, UR7, UR6, 0x3 ;  /* 0x0000000607077291 */ /* 0x000fe2000f8e18ff */
[----:B-1----:R-:W-:-:S04]  /*2e10*/  LOP3.LUT R3, R12, UR8, RZ, 0x3c, !PT ;  /* 0x000000080c037c12 */ /* 0x002fc8000f8e3cff */
[----:B------:R-:W-:-:S04]  /*2e20*/  SHF.L.U32 R0, R3, 0x1f, RZ ;  /* 0x0000001f03007819 */ /* 0x000fc800000006ff */
[----:B------:R-:W1:Y:S02]  /*2e30*/  SYNCS.PHASECHK.TRANS64 P0, [UR7+0x80], R0 ;  /* 0x00008000ff0075a7 */ /* 0x000e640008001007 */
[----:B-1----:R-:W-:Y:S05]  /*2e40*/  @P0 EXIT ;  /* 0x000000000000094d */ /* 0x002fea0003800000 */
[----:B------:R-:W-:Y:S02]  /*2e50*/  SHF.L.U32 R3, R3, 0x1f, RZ ;  /* 0x0000001f03037819 */ /* 0x000fe400000006ff */
[----:B------:R-:W-:-:S07]  /*2e60*/  MOV R0, UR7 ;  /* 0x0000000700007c02 */ /* 0x000fce0008000f00 */
.L_x_52:
[----:B-1----:R1:W2:Y:S02]  /*2e70*/  SYNCS.PHASECHK.TRANS64.TRYWAIT P0, [R0+URZ+0x80], R3 ;  /* 0x00008003000075a7 */ /* 0x0022a400080011ff */
[----:B--2---:R-:W-:Y:S05]  /*2e80*/  @!P0 NANOSLEEP.SYNCS 0x989680 ;  /* 0x009896800000895d */ /* 0x004fea0003900000 */
[----:B------:R-:W2:Y:S02]  /*2e90*/  @!P0 SYNCS.PHASECHK.TRANS64 P0, [R0+URZ+0x80], R3 ;  /* 0x00008003000085a7 */ /* 0x000ea400080010ff */
[----:B--2---:R-:W-:Y:S05]  /*2ea0*/  @P0 EXIT ;  /* 0x000000000000094d */ /* 0x004fea0003800000 */
[----:B------:R-:W-:Y:S05]  /*2eb0*/  BRA `(.L_x_52) ;  /* 0xfffffffc00ec7947 */ /* 0x000fea000383ffff */
.L_x_45:
[----:B------:R-:W-:Y:S05]  /*2ec0*/  BRA.U UP4, `(.L_x_53) ;  /* 0x0000001104447547 */ /* 0x000fea000b800000 */
[----:B------:R-:W-:Y:S01]  /*2ed0*/  UMOV UR4, 0x40 ;  /* 0x0000004000047882 */ /* 0x000fe20000000000 */
[----:B------:R-:W-:Y:S01]  /*2ee0*/  NOP ;  /* 0x0000000000007918 */ /* 0x000fe20000000000 */
[----:B------:R-:W-:Y:S01]  /*2ef0*/  ULEA UR5, UR47, UR4, 0x18 ;  /* 0x000000042f057291 */ /* 0x000fe2000f8ec0ff */
[----:B------:R-:W-:Y:S02]  /*2f00*/  UMOV UR6, 0x400 ;  /* 0x0000040000067882 */ /* 0x000fe40000000000 */
[----:B------:R-:W-:-:S06]  /*2f10*/  ULEA UR6, UR47, UR6, 0x18 ;  /* 0x000000062f067291 */ /* 0x000fcc000f8ec0ff */
[----:B------:R-:W1:Y:S02]  /*2f20*/  LDS.U8 R0, [UR5+0x1c] ;  /* 0x00001c05ff007984 */ /* 0x000e640008000000 */
[----:B-1----:R-:W-:-:S13]  /*2f30*/  ISETP.NE.AND P0, PT, R0, RZ, PT ;  /* 0x000000ff0000720c */ /* 0x002fda0003f05270 */
[----:B------:R-:W-:Y:S05]  /*2f40*/  @P0 BRA `(.L_x_54) ;  /* 0x0000000000580947 */ /* 0x000fea0003800000 */
[----:B------:R-:W-:-:S13]  /*2f50*/  ELECT P0, URZ, PT ;  /* 0x0000000000ff782f */ /* 0x000fda0003800000 */
[----:B------:R-:W-:Y:S05]  /*2f60*/  @!P0 BRA `(.L_x_55) ;  /* 0x0000000000608947 */ /* 0x000fea0003800000 */
[----:B------:R-:W-:Y:S01]  /*2f70*/  UMOV UR4, 0x10 ;  /* 0x0000001000047882 */ /* 0x000fe20000000000 */
[----:B------:R-:W-:Y:S01]  /*2f80*/  HFMA2 R0, -RZ, RZ, 0, 5.9604644775390625e-08 ;  /* 0x00000001ff007431 */ /* 0x000fe200000001ff */
[----:B------:R-:W-:-:S03]  /*2f90*/  MOV R3, 0xffff ;  /* 0x0000ffff00037802 */ /* 0x000fc60000000f00 */
[----:B------:R-:W-:Y:S04]  /*2fa0*/  DEPBAR.LE SB1, 0x36 ;  /* 0x00009d800000791a */ /* 0x000fe80000000000 */
[----:B------:R-:W1:Y:S02]  /*2fb0*/  UTCATOMSWS.FIND_AND_SET.ALIGN UP0, UR4, UR4 ;  /* 0x00000004000475e3 */ /* 0x000e640008000800 */
[----:B-1----:R-:W-:Y:S01]  /*2fc0*/  MOV R4, UR4 ;  /* 0x0000000400047c02 */ /* 0x002fe20008000f00 */
[----:B------:R-:W-:Y:S06]  /*2fd0*/  BRA.U UP0, `(.L_x_56) ;  /* 0x0000000100187547 */ /* 0x000fec000b800000 */
.L_x_57:
[----:B------:R-:W-:Y:S05]  /*2fe0*/  NANOSLEEP 0x64 ;  /* 0x000000640000795d */ /* 0x000fea0003800000 */
[----:B------:R-:W-:-:S05]  /*2ff0*/  UMOV UR4, 0x10 ;  /* 0x0000001000047882 */ /* 0x000fca0000000000 */
[----:B------:R-:W-:Y:S04]  /*3000*/  DEPBAR.LE SB1, 0x36 ;  /* 0x00009d800000791a */ /* 0x000fe80000000000 */
[----:B------:R-:W1:Y:S02]  /*3010*/  UTCATOMSWS.FIND_AND_SET.ALIGN UP0, UR4, UR4 ;  /* 0x00000004000475e3 */ /* 0x000e640008000800 */
[----:B-1----:R-:W-:Y:S01]  /*3020*/  MOV R4, UR4 ;  /* 0x0000000400047c02 */ /* 0x002fe20008000f00 */
[----:B------:R-:W-:Y:S05]  /*3030*/  BRA.U !UP0, `(.L_x_57) ;  /* 0xfffffffd08e87547 */ /* 0x000fea000b83ffff */
.L_x_56:
[-C--:B------:R-:W-:Y:S02]  /*3040*/  SHF.L.U32 R3, R3, R4.reuse, RZ ;  /* 0x0000000403037219 */ /* 0x080fe400000006ff */
[----:B------:R-:W-:Y:S01]  /*3050*/  SHF.L.U32 R0, R0, R4, RZ ;  /* 0x0000000400007219 */ /* 0x000fe200000006ff */
[----:B------:R-:W-:Y:S02]  /*3060*/  IMAD.SHL.U32 R4, R4, 0x20, RZ ;  /* 0x0000002004047824 */ /* 0x000fe400078e00ff */
[----:B------:R1:W-:Y:S04]  /*3070*/  ATOMS.OR RZ, [UR5+0x14], R3 ;  /* 0x00001403ffff798c */ /* 0x0003e8000b000005 */
[----:B------:R1:W-:Y:S04]  /*3080*/  ATOMS.OR RZ, [UR5+0x18], R0 ;  /* 0x00001800ffff798c */ /* 0x0003e8000b000005 */
[----:B------:R1:W-:Y:S01]  /*3090*/  STS [UR6+0x120], R4 ;  /* 0x00012004ff007988 */ /* 0x0003e20008000806 */
[----:B------:R-:W-:Y:S05]  /*30a0*/  BRA `(.L_x_55) ;  /* 0x0000000000107947 */ /* 0x000fea0003800000 */
.L_x_54:
[----:B------:R-:W-:Y:S02]  /*30b0*/  MOV R0, 0xffffffff ;  /* 0xffffffff00007802 */ /* 0x000fe40000000f00 */
[----:B------:R-:W-:-:S03]  /*30c0*/  MOV R4, 0x30f0 ;  /* 0x000030f000047802 */ /* 0x000fc60000000f00 */
[----:B------:R1:W-:Y:S04]  /*30d0*/  STS [UR6+0x120], R0 ;  /* 0x00012000ff007988 */ /* 0x0003e80008000806 */
[----:B-1---5:R-:W-:Y:S05]  /*30e0*/  CALL.REL.NOINC `($__internal_1_$__cuda_sm10x_tcgen05_guardrail_trap_phase_invalid_during_alloc) ;  /* 0x0000007000707944 */ /* 0x022fea0003c00000 */
.L_x_55:
[----:B------:R-:W-:Y:S05]  /*30f0*/  WARPSYNC.ALL ;  /* 0x0000000000007948 */ /* 0x000fea0003800000 */
[----:B------:R-:W2:Y:S01]  /*3100*/  S2UR UR4, SR_CgaCtaId ;  /* 0x00000000000479c3 */ /* 0x000ea20000008800 */
[----:B------:R-:W-:Y:S01]  /*3110*/  UMOV UR41, 0x400 ;  /* 0x0000040000297882 */ /* 0x000fe20000000000 */
[----:B------:R-:W-:-:S06]  /*3120*/  NOP ;  /* 0x0000000000007918 */ /* 0x000fcc0000000000 */
[----:B------:R-:W-:Y:S06]  /*3130*/  BAR.ARV 0x6, 0xa0 ;  /* 0x0182800000007b1d */ /* 0x000fec0000002000 */
[----:B------:R-:W3:Y:S01]  /*3140*/  LDCU UR6, c[0x0][0x38c] ;  /* 0x00007180ff0677ac */ /* 0x000ee20008000800 */
[----:B------:R-:W-:Y:S01]  /*3150*/  LOP3.LUT R2, R2, 0xffff, RZ, 0xc0, !PT ;  /* 0x0000ffff02027812 */ /* 0x000fe200078ec0ff */
[----:B------:R-:W-:Y:S01]  /*3160*/  IMAD.MOV.U32 R11, RZ, RZ, 0x1 ;  /* 0x00000001ff0b7424 */ /* 0x000fe200078e00ff */
[----:B------:R-:W-:Y:S01]  /*3170*/  CS2R R8, SRZ ;  /* 0x0000000000087805 */ /* 0x000fe2000001ff00 */
[----:B------:R-:W4:Y:S01]  /*3180*/  LDCU UR7, c[0x0][0x38c] ;  /* 0x00007180ff0777ac */ /* 0x000f220008000800 */
[----:B------:R-:W-:Y:S01]  /*3190*/  R2UR UR42, R2 ;  /* 0x00000000022a72ca */ /* 0x000fe200000e0000 */
[----:B------:R-:W-:Y:S01]  /*31a0*/  IMAD.MOV.U32 R10, RZ, RZ, RZ ;  /* 0x000000ffff0a7224 */ /* 0x000fe200078e00ff */
[----:B------:R-:W-:Y:S01]  /*31b0*/  UMOV UR45, URZ ;  /* 0x000000ff002d7c82 */ /* 0x000fe20008000000 */
[----:B------:R-:W-:Y:S01]  /*31c0*/  UMOV UR39, URZ ;  /* 0x000000ff00277c82 */ /* 0x000fe20008000000 */
[----:B--2---:R-:W-:Y:S01]  /*31d0*/  ULEA UR41, UR4, UR41, 0x18 ;  /* 0x0000002904297291 */ /* 0x004fe2000f8ec0ff */
[----:B------:R-:W-:Y:S01]  /*31e0*/  UMOV UR62, 0x0 ;  /* 0x00000000003e7882 */ /* 0x000fe20000000000 */
[----:B------:R-:W-:-:S02]  /*31f0*/  UMOV UR63, 0x4400010 ;  /* 0x04400010003f7882 */ /* 0x000fc40000000000 */
[----:B------:R-:W-:Y:S02]  /*3200*/  UIADD3 UR5, UPT, UPT, UR41, 0x8800, URZ ;  /* 0x0000880029057890 */ /* 0x000fe4000fffe0ff */
[----:B------:R-:W-:Y:S02]  /*3210*/  UIADD3 UR4, UPT, UPT, UR41, 0x10800, URZ ;  /* 0x0001080029047890 */ /* 0x000fe4000fffe0ff */
[----:B---3--:R-:W-:Y:S01]  /*3220*/  UIADD3 UR6, UPT, UPT, UR6, 0x7f, URZ ;  /* 0x0000007f06067890 */ /* 0x008fe2000fffe0ff */
[----:B-1----:R-:W1:Y:S01]  /*3230*/  LDS R0, [UR41+0x120] ;  /* 0x00012029ff007984 */ /* 0x002e620008000800 */
[----:B------:R-:W-:Y:S02]  /*3240*/  USHF.R.U32.HI UR5, URZ, 0x4, UR5 ;  /* 0x00000004ff057899 */ /* 0x000fe40008011605 */
[----:B------:R-:W-:Y:S02]  /*3250*/  USHF.R.S32.HI UR47, URZ, 0x1f, UR6 ;  /* 0x0000001fff2f7899 */ /* 0x000fe40008011406 */
[----:B------:R-:W-:-:S02]  /*3260*/  USHF.R.U32.HI UR4, URZ, 0x4, UR4 ;  /* 0x00000004ff047899 */ /* 0x000fc40008011604 */
[----:B------:R-:W-:Y:S02]  /*3270*/  ULEA.HI UR47, UR47, UR6, URZ, 0x7 ;  /* 0x000000062f2f7291 */ /* 0x000fe4000f8f38ff */
[----:B------:R-:W-:Y:S02]  /*3280*/  ULOP3.LUT UR5, UR5, 0x3fff, URZ, 0xc0, !UPT ;  /* 0x00003fff05057892 */ /* 0x000fe4000f8ec0ff */
[----:B------:R-:W-:Y:S02]  /*3290*/  USHF.R.S32.HI UR47, URZ, 0x7, UR47 ;  /* 0x00000007ff2f7899 */ /* 0x000fe4000801142f */
[----:B------:R-:W-:Y:S02]  /*32a0*/  ULOP3.LUT UR4, UR4, 0x3fff, URZ, 0xc0, !UPT ;  /* 0x00003fff04047892 */ /* 0x000fe4000f8ec0ff */
[----:B------:R-:W-:Y:S01]  /*32b0*/  UISETP.LT.AND UP0, UPT, UR47, 0x1, UPT ;  /* 0x000000012f00788c */ /* 0x000fe2000bf01270 */
[----:B------:R-:W-:Y:S01]  /*32c0*/  UMOV UR60, 0x0 ;  /* 0x00000000003c7882 */ /* 0x000fe20000000000 */
[----:B------:R-:W-:-:S02]  /*32d0*/  UMOV UR61, 0x4400010 ;  /* 0x04400010003d7882 */ /* 0x000fc40000000000 */
[----:B------:R-:W-:Y:S01]  /*32e0*/  USEL UR64, UR47, 0x1, !UP0 ;  /* 0x000000012f407887 */ /* 0x000fe2000c000000 */
[----:B------:R-:W-:Y:S01]  /*32f0*/  UMOV UR58, 0x0 ;  /* 0x00000000003a7882 */ /* 0x000fe20000000000 */
[----:B------:R-:W-:Y:S01]  /*3300*/  UMOV UR59, 0x4400010 ;  /* 0x04400010003b7882 */ /* 0x000fe20000000000 */
[----:B------:R-:W-:Y:S01]  /*3310*/  UMOV UR56, 0x0 ;  /* 0x0000000000387882 */ /* 0x000fe20000000000 */
[----:B------:R-:W-:Y:S01]  /*3320*/  UMOV UR57, 0x4400010 ;  /* 0x0440001000397882 */ /* 0x000fe20000000000 */
[----:B------:R-:W-:Y:S01]  /*3330*/  UMOV UR54, 0x0 ;  /* 0x0000000000367882 */ /* 0x000fe20000000000 */
[----:B------:R-:W-:Y:S01]  /*3340*/  UMOV UR55, 0x4400010 ;  /* 0x0440001000377882 */ /* 0x000fe20000000000 */
[----:B------:R-:W-:Y:S01]  /*3350*/  UMOV UR52, 0x0 ;  /* 0x0000000000347882 */ /* 0x000fe20000000000 */
[----:B------:R-:W-:Y:S01]  /*3360*/  UMOV UR53, 0x4400010 ;  /* 0x0440001000357882 */ /* 0x000fe20000000000 */
[----:B------:R-:W-:Y:S02]  /*3370*/  ULOP3.LUT UR43, UR5, 0x10000, URZ, 0xfc, !UPT ;  /* 0x00010000052b7892 */ /* 0x000fe4000f8efcff */
[----:B------:R-:W-:-:S02]  /*3380*/  ULOP3.LUT UR44, UR4, 0x10000, URZ, 0xfc, !UPT ;  /* 0x00010000042c7892 */ /* 0x000fc4000f8efcff */
[----:B------:R-:W-:Y:S02]  /*3390*/  UIADD3 UR64, UPT, UPT, -UR64, URZ, URZ ;  /* 0x000000ff40407290 */ /* 0x000fe4000fffe1ff */
[----:B----4-:R-:W-:Y:S01]  /*33a0*/  UISETP.GE.AND UP4, UPT, UR7, 0x1, UPT ;  /* 0x000000010700788c */ /* 0x010fe2000bf86270 */
[----:B------:R-:W-:Y:S01]  /*33b0*/  UMOV UR50, 0x0 ;  /* 0x0000000000327882 */ /* 0x000fe20000000000 */
[----:B------:R-:W-:Y:S01]  /*33c0*/  UMOV UR51, 0x4400010 ;  /* 0x0440001000337882 */ /* 0x000fe20000000000 */
[----:B------:R-:W-:Y:S01]  /*33d0*/  UMOV UR48, 0x0 ;  /* 0x0000000000307882 */ /* 0x000fe20000000000 */
[----:B-1----:R-:W-:Y:S01]  /*33e0*/  R2UR UR65, R0 ;  /* 0x00000000004172ca */ /* 0x002fe200000e0000 */
[----:B------:R-:W-:-:S14]  /*33f0*/  UMOV UR49, 0x4400010 ;  /* 0x0440001000317882 */ /* 0x000fdc0000000000 */
.L_x_64:
[----:B------:R-:W-:Y:S02]  /*3400*/  LEA R0, R10, UR41, 0x3 ;  /* 0x000000290a007c11 */ /* 0x000fe4000f8e18ff */
[----:B------:R-:W-:Y:S02]  /*3410*/  SHF.L.U32 R5, R9, 0x1f, RZ ;  /* 0x0000001f09057819 */ /* 0x000fe400000006ff */
[----:B------:R-:W-:Y:S01]  /*3420*/  PLOP3.LUT P0, PT, PT, PT, UP4, 0x80, 0x8 ;  /* 0x000000000008781c */ /* 0x000fe20003f0f048 */
[----:B------:R-:W-:Y:S01]  /*3430*/  VIADD R3, R0, 0x80 ;  /* 0x0000008000037836 */ /* 0x000fe20000000000 */
[----:B-1----:R-:W1:Y:S02]  /*3440*/  SYNCS.PHASECHK.TRANS64.TRYWAIT P1, [R0+URZ+0x70], R5 ;  /* 0x00007005000075a7 */ /* 0x002e6400080211ff */
[----:B-1-3--:R-:W-:Y:S09]  /*3450*/  @!P1 BRA `(.L_x_58) ;  /* 0x0000006400949947 */ /* 0x00aff20003800000 */
.L_x_147:
[----:B------:R-:W-:Y:S01]  /*3460*/  LEA R4, R10, UR41, 0x4 ;  /* 0x000000290a047c11 */ /* 0x000fe2000f8e20ff */
[----:B------:R-:W-:Y:S01]  /*3470*/  @UP4 ULEA UR4, UR39, UR41, 0x3 ;  /* 0x0000002927044291 */ /* 0x000fe2000f8e18ff */
[----:B------:R-:W-:Y:S01]  /*3480*/  PLOP3.LUT P2, PT, PT, PT, PT, 0x80, 0x8 ;  /* 0x000000000008781c */ /* 0x000fe20003f4f070 */
[----:B------:R-:W-:Y:S01]  /*3490*/  ULEA UR46, UR45, UR41, 0x3 ;  /* 0x000000292d2e7291 */ /* 0x000fe2000f8e18ff */
[----:B------:R-:W-:Y:S02]  /*34a0*/  PRMT R3, RZ, 0x654, R3 ;  /* 0x00000654ff037816 */ /* 0x000fe40000000003 */
[----:B-1----:R-:W1:Y:S01]  /*34b0*/  LDS.128 R4, [R4+0x100] ;  /* 0x0001000004047984 */ /* 0x002e620000000c00 */
[----:B------:R-:W-:Y:S02]  /*34c0*/  @P0 SHF.L.U32 R2, R8, 0x1f, RZ ;  /* 0x0000001f08020819 */ /* 0x000fe400000006ff */
[----:B------:R-:W-:Y:S01]  /*34d0*/  SHF.L.U32 R0, R11, 0x1f, RZ ;  /* 0x0000001f0b007819 */ /* 0x000fe200000006ff */
[----:B------:R-:W-:Y:S01]  /*34e0*/  @!PT LDS RZ, [RZ] ;  /* 0x00000000fffff984 */ /* 0x000fe20000000800 */
[----:B------:R-:W-:Y:S01]  /*34f0*/  @!PT LDS RZ, [RZ] ;  /* 0x00000000fffff984 */ /* 0x000fe20000000800 */
[----:B------:R-:W-:Y:S01]  /*3500*/  @!PT LDS RZ, [RZ] ;  /* 0x00000000fffff984 */ /* 0x000fe20000000800 */
[----:B------:R-:W-:Y:S01]  /*3510*/  @!PT LDS RZ, [RZ] ;  /* 0x00000000fffff984 */ /* 0x000fe20000000800 */
[----:B------:R2:W-:Y:S06]  /*3520*/  MEMBAR.ALL.CTA ;  /* 0x0000000000007992 */ /* 0x0005ec0000008000 */
[----:B--2---:R-:W2:Y:S02]  /*3530*/  FENCE.VIEW.ASYNC.S ;  /* 0x00000000000073c6 */ /* 0x004ea40000000000 */
[----:B--2---:R2:W-:Y:S01]  /*3540*/  SYNCS.ARRIVE.TRANS64.RED.A1T0 RZ, [R3+URZ], RZ ;  /* 0x000000ff03ff79a7 */ /* 0x0045e200081004ff */
[----:B------:R2:W3:Y:S01]  /*3550*/  @P0 SYNCS.PHASECHK.TRANS64.TRYWAIT P2, [UR4], R2 ;  /* 0x00000002ff0005a7 */ /* 0x0004e20008041104 */
[----:B------:R-:W-:Y:S01]  /*3560*/  ULEA.HI UR4, UR45, UR45, URZ, 0x1 ;  /* 0x0000002d2d047291 */ /* 0x000fe2000f8f08ff */
[----:B-1----:R-:W-:-:S03]  /*3570*/  LOP3.LUT P1, RZ, R6, 0x1, RZ, 0xc0, !PT ;  /* 0x0000000106ff7812 */ /* 0x002fc6000782c0ff */
[----:B------:R-:W-:Y:S02]  /*3580*/  USHF.L.U32 UR5, UR4, 0x7, URZ ;  /* 0x0000000704057899 */ /* 0x000fe400080006ff */
[----:B------:R-:W-:Y:S02]  /*3590*/  ULOP3.LUT UR36, UR4, 0xffe, URZ, 0xc0, !UPT ;  /* 0x00000ffe04247892 */ /* 0x000fe4000f8ec0ff */
[----:B------:R-:W-:Y:S02]  /*35a0*/  ULOP3.LUT UR4, UR5, 0xffffff00, URZ, 0xc0, !UPT ;  /* 0xffffff0005047892 */ /* 0x000fe4000f8ec0ff */
[----:B------:R-:W-:Y:S02]  /*35b0*/  UIADD3 UR36, UPT, UPT, -UR36, UR45, URZ ;  /* 0x0000002d24247290 */ /* 0x000fe4000fffe1ff */
[----:B------:R-:W-:Y:S01]  /*35c0*/  UIADD3 UR4, UPT, UPT, UR65, UR4, URZ ;  /* 0x0000000441047290 */ /* 0x000fe2000fffe0ff */
[----:B------:R-:W1:Y:S03]  /*35d0*/  SYNCS.PHASECHK.TRANS64.TRYWAIT P0, [UR46+0xb0], R0 ;  /* 0x0000b000ff0075a7 */ /* 0x000e66000800112e */
[----:B------:R-:W-:Y:S01]  /*35e0*/  ULEA UR36, UR36, UR4, 0x14 ;  /* 0x0000000424247291 */ /* 0x000fe2000f8ea0ff */
[----:B-123--:R-:W-:Y:S11]  /*35f0*/  @!P0 BRA `(.L_x_59) ;  /* 0x0000006400408947 */ /* 0x00eff60003800000 */
.L_x_149:
[----:B------:R-:W-:Y:S01]  /*3600*/  IADD3 R10, PT, PT, R10, 0x1, RZ ;  /* 0x000000010a0a7810 */ /* 0x000fe20007ffe0ff */
[----:B------:R-:W-:Y:S06]  /*3610*/  BRA.U !UP4, `(.L_x_60) ;  /* 0x000000050c107547 */ /* 0x000fec000b800000 */
[----:B------:R-:W-:Y:S01]  /*3620*/  UPLOP3.LUT UP2, UPT, UPT, UPT, UPT, 0x40, 0x4 ;  /* 0x000000000004789c */ /* 0x000fe20003f4e870 */
[----:B------:R-:W-:Y:S01]  /*3630*/  UMOV UR38, UR64 ;  /* 0x0000004000267c82 */ /* 0x000fe20008000000 */
[----:B------:R-:W-:Y:S01]  /*3640*/  UMOV UR37, UR47 ;  /* 0x0000002f00257c82 */ /* 0x000fe20008000000 */
[----:B------:R-:W-:-:S08]  /*3650*/  UMOV UR5, UR39 ;  /* 0x0000002700057c82 */ /* 0x000fd00008000000 */
.L_x_63:
[----:B------:R-:W-:Y:S02]  /*3660*/  UIADD3 UR38, UPT, UPT, UR38, 0x1, URZ ;  /* 0x0000000126267890 */ /* 0x000fe4000fffe0ff */
[----:B------:R-:W-:Y:S02]  /*3670*/  ULEA UR7, UR5, UR41, 0x3 ;  /* 0x0000002905077291 */ /* 0x000fe4000f8e18ff */
[----:B------:R-:W-:Y:S01]  /*3680*/  UISETP.NE.AND UP3, UPT, UR38, URZ, UPT ;  /* 0x000000ff2600728c */ /* 0x000fe2000bf65270 */
[----:B--23--:R-:W-:Y:S10]  /*3690*/  @P2 BRA `(.L_x_61) ;  /* 0x00000000000c2947 */ /* 0x00cff40003800000 */
[----:B-1----:R-:W-:Y:S04]  /*36a0*/  SHF.L.U32 R3, R8, 0x1f, RZ ;  /* 0x0000001f08037819 */ /* 0x002fe800000006ff */
[----:B------:R-:W1:Y:S02]  /*36b0*/  SYNCS.PHASECHK.TRANS64.TRYWAIT P0, [UR7], R3 ;  /* 0x00000003ff0075a7 */ /* 0x000e640008001107 */
[----:B-1----:R-:W-:Y:S05]  /*36c0*/  @!P0 BRA `(.L_x_62) ;  /* 0x0000006400248947 */ /* 0x002fea0003800000 */
.L_x_61:
[----:B------:R-:W-:Y:S01]  /*36d0*/  UISETP.NE.AND UP0, UPT, UR37, 0x1, UPT ;  /* 0x000000012500788c */ /* 0x000fe2000bf05270 */
[----:B------:R-:W-:Y:S01]  /*36e0*/  PLOP3.LUT P2, PT, PT, PT, PT, 0x80, 0x8 ;  /* 0x000000000008781c */ /* 0x000fe20003f4f070 */
[----:B------:R-:W-:Y:S02]  /*36f0*/  UIADD3 UR4, UPT, UPT, UR5, 0x1, URZ ;  /* 0x0000000105047890 */ /* 0x000fe4000fffe0ff */
[----:B------:R-:W-:Y:S02]  /*3700*/  UIADD3 UR40, UPT, UPT, UR7, 0x10, URZ ;  /* 0x0000001007287890 */ /* 0x000fe4000fffe0ff */
[----:B------:R-:W-:Y:S01]  /*3710*/  UISETP.NE.AND UP1, UPT, UR4, 0x2, UPT ;  /* 0x000000020400788c */ /* 0x000fe2000bf25270 */
[----:B------:R-:W-:Y:S01]  /*3720*/  PLOP3.LUT P0, PT, PT, PT, UP0, 0x80, 0x8 ;  /* 0x000000000008781c */ /* 0x000fe20003f0f008 */
[----:B------:R-:W-:Y:S02]  /*3730*/  UIADD3 UR37, UPT, UPT, UR37, -0x1, URZ ;  /* 0xffffffff25257890 */ /* 0x000fe4000fffe0ff */
[----:B------:R-:W-:Y:S02]  /*3740*/  USEL UR6, URZ, 0x1, UP1 ;  /* 0x00000001ff067887 */ /* 0x000fe40008800000 */
[----:B------:R-:W-:Y:S01]  /*3750*/  USEL UR39, UR4, URZ, UP1 ;  /* 0x000000ff04277287 */ /* 0x000fe20008800000 */
[----:B------:R-:W-:Y:S01]  /*3760*/  UMOV UR7, 0x40004040 ;  /* 0x4000404000077882 */ /* 0x000fe20000000000 */
[----:B------:R-:W-:Y:S02]  /*3770*/  UMOV UR35, 0x40004040 ;  /* 0x4000404000237882 */ /* 0x000fe40000000000 */
[----:B------:R-:W-:Y:S01]  /*3780*/  @UP0 ULEA UR4, UR39, UR41, 0x3 ;  /* 0x0000002927040291 */ /* 0x000fe2000f8e18ff */
[----:B------:R-:W-:Y:S01]  /*3790*/  LOP3.LUT R8, R8, UR6, RZ, 0x3c, !PT ;  /* 0x0000000608087c12 */ /* 0x000fe2000f8e3cff */
[----:B------:R-:W-:Y:S01]  /*37a0*/  ULEA UR6, UR5, UR44, 0xc ;  /* 0x0000002c05067291 */ /* 0x000fe2000f8e60ff */
[----:B------:R-:W-:Y:S02]  /*37b0*/  UMOV UR33, 0x40004040 ;  /* 0x4000404000217882 */ /* 0x000fe40000000000 */
[----:B-1----:R-:W-:Y:S01]  /*37c0*/  @P0 SHF.L.U32 R0, R8, 0x1f, RZ ;  /* 0x0000001f08000819 */ /* 0x002fe200000006ff */
[----:B------:R-:W-:Y:S02]  /*37d0*/  UIADD3 UR34, UPT, UPT, UR6, 0x2, URZ ;  /* 0x0000000206227890 */ /* 0x000fe4000fffe0ff */
[----:B------:R-:W-:Y:S01]  /*37e0*/  UIADD3 UR30, UPT, UPT, UR6, 0x4, URZ ;  /* 0x00000004061e7890 */ /* 0x000fe2000fffe0ff */
[----:B------:R2:W3:Y:S01]  /*37f0*/  @P0 SYNCS.PHASECHK.TRANS64.TRYWAIT P2, [UR4], R0 ;  /* 0x00000000ff0005a7 */ /* 0x0004e20008041104 */
[----:B------:R-:W-:Y:S02]  /*3800*/  ULEA UR4, UR5, UR43, 0xa ;  /* 0x0000002b05047291 */ /* 0x000fe4000f8e50ff */
[----:B------:R-:W-:Y:S02]  /*3810*/  UIADD3 UR26, UPT, UPT, UR6, 0x6, URZ ;  /* 0x00000006061a7890 */ /* 0x000fe4000fffe0ff */
        /* <DEDUP_REMOVED lines=10> */
[----:B------:R-:W-:Y:S01]  /*38c0*/  UIADD3 UR8, UPT, UPT, UR4, 0x206, URZ ;  /* 0x0000020604087890 */ /* 0x000fe2000fffe0ff */
[----:B------:R-:W-:Y:S01]  /*38d0*/  UMOV UR5, 0x40004040 ;  /* 0x4000404000057882 */ /* 0x000fe20000000000 */
[----:B------:R-:W-:Y:S01]  /*38e0*/  UMOV UR31, 0x40004040 ;  /* 0x40004040001f7882 */ /* 0x000fe20000000000 */
[----:B------:R1:W-:Y:S01]  /*38f0*/  UTCHMMA gdesc[UR4], gdesc[UR6], tmem[UR36], tmem[UR62], idesc[UR63], UP2 ;  /* 0x00ff3e06040075ea */ /* 0x0003e20009000024 */
[----:B------:R-:W-:Y:S01]  /*3900*/  UPLOP3.LUT UP2, UPT, UPT, UPT, UPT, 0x80, 0x8 ;  /* 0x000000000008789c */ /* 0x000fe20003f4f070 */
[----:B------:R2:W-:Y:S01]  /*3910*/  UTCHMMA gdesc[UR32], gdesc[UR34], tmem[UR36], tmem[UR60], idesc[UR61], UPT ;  /* 0x00ff3c22200075ea */ /* 0x0005e2000b800024 */
[----:B------:R-:W-:Y:S01]  /*3920*/  UMOV UR29, 0x40004040 ;  /* 0x40004040001d7882 */ /* 0x000fe20000000000 */
[----:B------:R-:W-:Y:S01]  /*3930*/  UMOV UR27, 0x40004040 ;  /* 0x40004040001b7882 */ /* 0x000fe20000000000 */
        /* <DEDUP_REMOVED lines=12> */
[----:B------:R-:W-:Y:S01]  /*3a00*/  UMOV UR9, 0x40004040 ;  /* 0x4000404000097882 */ /* 0x000fe20000000000 */
[----:B------:R2:W-:Y:S01]  /*3a10*/  UTCHMMA gdesc[UR12], gdesc[UR14], tmem[UR36], tmem[UR50], idesc[UR51], UPT ;  /* 0x00ff320e0c0075ea */ /* 0x0005e2000b800024 */
[----:B------:R2:W-:Y:S01]  /*3a20*/  UTCHMMA gdesc[UR8], gdesc[UR10], tmem[UR36], tmem[UR48], idesc[UR49], UPT ;  /* 0x00ff300a080075ea */ /* 0x0005e2000b800024 */
[----:B------:R2:W-:Y:S01]  /*3a30*/  UTCBAR.MULTICAST [UR40], URZ, UR42 ;  /* 0x000000ff280073e9 */ /* 0x0005e2000800082a */
[----:B-1----:R-:W-:Y:S01]  /*3a40*/  UMOV UR5, UR39 ;  /* 0x0000002700057c82 */ /* 0x002fe20008000000 */
[----:B------:R-:W-:Y:S05]  /*3a50*/  BRA.U UP3, `(.L_x_63) ;  /* 0xfffffffd03007547 */ /* 0x000fea000b83ffff */
.L_x_60:
[----:B------:R-:W-:Y:S01]  /*3a60*/  UIADD3 UR4, UPT, UPT, UR45, 0x1, URZ ;  /* 0x000000012d047890 */ /* 0x000fe2000fffe0ff */
[C---:B------:R-:W-:Y:S01]  /*3a70*/  ISETP.NE.AND P0, PT, R10.reuse, 0x2, PT ;  /* 0x000000020a00780c */ /* 0x040fe20003f05270 */
[----:B------:R-:W-:Y:S02]  /*3a80*/  UIADD3 UR5, UPT, UPT, UR46, 0x90, URZ ;  /* 0x000000902e057890 */ /* 0x000fe4000fffe0ff */
[----:B------:R-:W-:Y:S01]  /*3a90*/  UISETP.NE.AND UP0, UPT, UR4, 0x4, UPT ;  /* 0x000000040400788c */ /* 0x000fe2000bf05270 */
[----:B-12---:R-:W-:Y:S02]  /*3aa0*/  SEL R0, RZ, 0x1, P0 ;  /* 0x00000001ff007807 */ /* 0x006fe40000000000 */
[----:B------:R-:W-:Y:S01]  /*3ab0*/  SEL R10, R10, RZ, P0 ;  /* 0x000000ff0a0a7207 */ /* 0x000fe20000000000 */
[----:B------:R-:W-:Y:S01]  /*3ac0*/  USEL UR6, URZ, 0x1, UP0 ;  /* 0x00000001ff067887 */ /* 0x000fe20008000000 */
[----:B------:R-:W-:Y:S01]  /*3ad0*/  LOP3.LUT R9, R9, R0, RZ, 0x3c, !PT ;  /* 0x0000000009097212 */ /* 0x000fe200078e3cff */
[----:B------:R-:W-:Y:S01]  /*3ae0*/  USEL UR45, UR4, URZ, UP0 ;  /* 0x000000ff042d7287 */ /* 0x000fe20008000000 */
[----:B------:R1:W-:Y:S03]  /*3af0*/  UTCBAR [UR5], URZ ;  /* 0x000000ff050073e9 */ /* 0x0003e600080000ff */
[----:B------:R-:W-:Y:S01]  /*3b00*/  LOP3.LUT R11, R11, UR6, RZ, 0x3c, !PT ;  /* 0x000000060b0b7c12 */ /* 0x000fe2000f8e3cff */
[----:B------:R-:W-:Y:S07]  /*3b10*/  @P1 BRA `(.L_x_64) ;  /* 0xfffffff800381947 */ /* 0x000fee000383ffff */
[----:B------:R-:W2:Y:S01]  /*3b20*/  S2UR UR8, SR_CgaCtaId ;  /* 0x00000000000879c3 */ /* 0x000ea20000008800 */
[----:B------:R-:W-:Y:S01]  /*3b30*/  ELECT P0, URZ, PT ;  /* 0x0000000000ff782f */ /* 0x000fe20003800000 */
[----:B------:R-:W-:Y:S01]  /*3b40*/  IMAD.MOV.U32 R0, RZ, RZ, 0x1 ;  /* 0x00000001ff007424 */ /* 0x000fe200078e00ff */
[----:B------:R-:W-:Y:S01]  /*3b50*/  UIADD3 UR41, UPT, UPT, UR41, 0xb0, URZ ;  /* 0x000000b029297890 */ /* 0x000fe2000fffe0ff */
[----:B------:R-:W-:Y:S01]  /*3b60*/  SHF.L.U32 R3, R11, 0x1f, RZ ;  /* 0x0000001f0b037819 */ /* 0x000fe200000006ff */
[----:B------:R-:W-:-:S03]  /*3b70*/  UMOV UR4, 0x40 ;  /* 0x0000004000047882 */ /* 0x000fc60000000000 */
[----:B------:R-:W-:Y:S01]  /*3b80*/  UVIRTCOUNT.DEALLOC.SMPOOL 0x80 ;  /* 0x000000800000784c */ /* 0x000fe20000000000 */
[----:B--2---:R-:W-:Y:S02]  /*3b90*/  ULEA UR8, UR8, UR4, 0x18 ;  /* 0x0000000408087291 */ /* 0x004fe4000f8ec0ff */
[----:B------:R-:W-:-:S07]  /*3ba0*/  ULEA UR4, UR45, UR41, 0x3 ;  /* 0x000000292d047291 */ /* 0x000fce000f8e18ff */
[----:B------:R2:W-:Y:S02]  /*3bb0*/  @P0 STS.U8 [UR8+0x1c], R0 ;  /* 0x00001c00ff000988 */ /* 0x0005e40008000008 */
[----:B------:R-:W4:Y:S02]  /*3bc0*/  SYNCS.PHASECHK.TRANS64.TRYWAIT P0, [UR4], R3 ;  /* 0x00000003ff0075a7 */ /* 0x000f240008001104 */
[----:B--2-4-:R-:W-:Y:S05]  /*3bd0*/  @!P0 BRA `(.L_x_65) ;  /* 0x0000005c00f88947 */ /* 0x014fea0003800000 */
.L_x_152:
[----:B------:R-:W-:-:S04]  /*3be0*/  UIADD3 UR4, UPT, UPT, UR45, 0x1, URZ ;  /* 0x000000012d047890 */ /* 0x000fc8000fffe0ff */
[----:B------:R-:W-:-:S04]  /*3bf0*/  UISETP.NE.AND UP0, UPT, UR4, 0x4, UPT ;  /* 0x000000040400788c */ /* 0x000fc8000bf05270 */
[----:B------:R-:W-:Y:S02]  /*3c00*/  USEL UR6, URZ, 0x1, UP0 ;  /* 0x00000001ff067887 */ /* 0x000fe40008000000 */
[----:B------:R-:W-:-:S04]  /*3c10*/  USEL UR4, UR4, URZ, UP0 ;  /* 0x000000ff04047287 */ /* 0x000fc80008000000 */
[----:B-1----:R-:W-:Y:S01]  /*3c20*/  ULEA UR5, UR4, UR41, 0x3 ;  /* 0x0000002904057291 */ /* 0x002fe2000f8e18ff */
[----:B------:R-:W-:-:S04]  /*3c30*/  LOP3.LUT R2, R11, UR6, RZ, 0x3c, !PT ;  /* 0x000000060b027c12 */ /* 0x000fc8000f8e3cff */
[----:B--2---:R-:W-:-:S04]  /*3c40*/  SHF.L.U32 R3, R2, 0x1f, RZ ;  /* 0x0000001f02037819 */ /* 0x004fc800000006ff */
[----:B------:R-:W1:Y:S02]  /*3c50*/  SYNCS.PHASECHK.TRANS64.TRYWAIT P0, [UR5], R3 ;  /* 0x00000003ff0075a7 */ /* 0x000e640008001105 */
[----:B-1----:R-:W-:Y:S05]  /*3c60*/  @!P0 BRA `(.L_x_66) ;  /* 0x0000005c00ec8947 */ /* 0x002fea0003800000 */
.L_x_154:
[----:B------:R-:W-:-:S04]  /*3c70*/  UIADD3 UR4, UPT, UPT, UR4, 0x1, URZ ;  /* 0x0000000104047890 */ /* 0x000fc8000fffe0ff */
[----:B------:R-:W-:-:S04]  /*3c80*/  UISETP.NE.AND UP0, UPT, UR4, 0x4, UPT ;  /* 0x000000040400788c */ /* 0x000fc8000bf05270 */
[----:B------:R-:W-:Y:S02]  /*3c90*/  USEL UR6, URZ, 0x1, UP0 ;  /* 0x00000001ff067887 */ /* 0x000fe40008000000 */
[----:B------:R-:W-:-:S04]  /*3ca0*/  USEL UR4, UR4, URZ, UP0 ;  /* 0x000000ff04047287 */ /* 0x000fc80008000000 */
[----:B------:R-:W-:Y:S01]  /*3cb0*/  ULEA UR5, UR4, UR41, 0x3 ;  /* 0x0000002904057291 */ /* 0x000fe2000f8e18ff */
[----:B------:R-:W-:-:S04]  /*3cc0*/  LOP3.LUT R2, R2, UR6, RZ, 0x3c, !PT ;  /* 0x0000000602027c12 */ /* 0x000fc8000f8e3cff */
[----:B-1----:R-:W-:-:S04]  /*3cd0*/  SHF.L.U32 R3, R2, 0x1f, RZ ;  /* 0x0000001f02037819 */ /* 0x002fc800000006ff */
[----:B------:R-:W1:Y:S02]  /*3ce0*/  SYNCS.PHASECHK.TRANS64.TRYWAIT P0, [UR5], R3 ;  /* 0x00000003ff0075a7 */ /* 0x000e640008001105 */
[----:B-1----:R-:W-:Y:S05]  /*3cf0*/  @!P0 BRA `(.L_x_67) ;  /* 0x0000005c00e08947 */ /* 0x002fea0003800000 */
.L_x_156:
[----:B------:R-:W-:-:S04]  /*3d00*/  UIADD3 UR4, UPT, UPT, UR4, 0x1, URZ ;  /* 0x0000000104047890 */ /* 0x000fc8000fffe0ff */
[----:B------:R-:W-:-:S04]  /*3d10*/  UISETP.NE.AND UP0, UPT, UR4, 0x4, UPT ;  /* 0x000000040400788c */ /* 0x000fc8000bf05270 */
[----:B------:R-:W-:Y:S02]  /*3d20*/  USEL UR5, URZ, 0x1, UP0 ;  /* 0x00000001ff057887 */ /* 0x000fe40008000000 */
[----:B------:R-:W-:-:S04]  /*3d30*/  USEL UR4, UR4, URZ, UP0 ;  /* 0x000000ff04047287 */ /* 0x000fc80008000000 */
[----:B------:R-:W-:Y:S01]  /*3d40*/  ULEA UR4, UR4, UR41, 0x3 ;  /* 0x0000002904047291 */ /* 0x000fe2000f8e18ff */
[----:B-1----:R-:W-:-:S04]  /*3d50*/  LOP3.LUT R3, R2, UR5, RZ, 0x3c, !PT ;  /* 0x0000000502037c12 */ /* 0x002fc8000f8e3cff */
[----:B------:R-:W-:-:S04]  /*3d60*/  SHF.L.U32 R3, R3, 0x1f, RZ ;  /* 0x0000001f03037819 */ /* 0x000fc800000006ff */
[----:B------:R-:W1:Y:S02]  /*3d70*/  SYNCS.PHASECHK.TRANS64.TRYWAIT P0, [UR4], R3 ;  /* 0x00000003ff0075a7 */ /* 0x000e640008001104 */
[----:B-1----:R-:W-:Y:S05]  /*3d80*/  @!P0 BRA `(.L_x_68) ;  /* 0x0000005c00d48947 */ /* 0x002fea0003800000 */
.L_x_158:
[----:B------:R-:W-:Y:S01]  /*3d90*/  NOP ;  /* 0x0000000000007918 */ /* 0x000fe20000000000 */
[----:B-1----:R-:W1:Y:S01]  /*3da0*/  LDS R0, [UR8+0x14] ;  /* 0x00001408ff007984 */ /* 0x002e620008000800 */
[----:B------:R-:W-:Y:S01]  /*3db0*/  ULOP3.LUT UR4, UR65, 0xffff, URZ, 0xc0, !UPT ;  /* 0x0000ffff41047892 */ /* 0x000fe2000f8ec0ff */
[----:B------:R-:W-:Y:S01]  /*3dc0*/  UMOV UR5, 0xffff ;  /* 0x0000ffff00057882 */ /* 0x000fe20000000000 */
[----:B------:R-:W-:Y:S02]  /*3dd0*/  UMOV UR6, 0x1 ;  /* 0x0000000100067882 */ /* 0x000fe40000000000 */
[----:B------:R-:W-:-:S04]  /*3de0*/  USHF.R.U32.HI UR4, URZ, 0x5, UR4 ;  /* 0x00000005ff047899 */ /* 0x000fc80008011604 */
[----:B------:R-:W-:Y:S02]  /*3df0*/  USHF.L.U32 UR5, UR5, UR4, URZ ;  /* 0x0000000405057299 */ /* 0x000fe400080006ff */
[----:B------:R-:W-:-:S04]  /*3e00*/  USHF.L.U32 UR4, UR6, UR4, URZ ;  /* 0x0000000406047299 */ /* 0x000fc800080006ff */
[----:B-1----:R-:W-:-:S04]  /*3e10*/  LOP3.LUT R0, R0, UR5, RZ, 0xc0, !PT ;  /* 0x0000000500007c12 */ /* 0x002fc8000f8ec0ff */
[----:B------:R-:W-:-:S13]  /*3e20*/  ISETP.NE.AND P0, PT, R0, UR5, PT ;  /* 0x0000000500007c0c */ /* 0x000fda000bf05270 */
[----:B------:R-:W-:Y:S05]  /*3e30*/  @P0 BRA `(.L_x_69) ;  /* 0x0000000000580947 */ /* 0x000fea0003800000 */
[----:B------:R-:W1:Y:S02]  /*3e40*/  LDS R0, [UR8+0x18] ;  /* 0x00001808ff007984 */ /* 0x000e640008000800 */
[----:B-1----:R-:W-:-:S04]  /*3e50*/  LOP3.LUT R0, R0, UR4, RZ, 0xc0, !PT ;  /* 0x0000000400007c12 */ /* 0x002fc8000f8ec0ff */
[----:B------:R-:W-:-:S13]  /*3e60*/  ISETP.NE.AND P0, PT, R0, UR4, PT ;  /* 0x0000000400007c0c */ /* 0x000fda000bf05270 */
[----:B------:R-:W-:Y:S05]  /*3e70*/  @P0 BRA `(.L_x_70) ;  /* 0x00000000003c0947 */ /* 0x000fea0003800000 */
[----:B------:R-:W1:Y:S01]  /*3e80*/  S2R R2, SR_LANEID ;  /* 0x0000000000027919 */ /* 0x000e620000000000 */
[----:B------:R-:W-:Y:S01]  /*3e90*/  ULOP3.LUT UR5, URZ, UR5, URZ, 0x33, !UPT ;  /* 0x00000005ff057292 */ /* 0x000fe2000f8e33ff */
[----:B------:R-:W-:Y:S01]  /*3ea0*/  LOP3.LUT R4, RZ, UR4, RZ, 0x33, !PT ;  /* 0x00000004ff047c12 */ /* 0x000fe2000f8e33ff */
[----:B------:R-:W-:Y:S02]  /*3eb0*/  VOTEU.ANY UR4, UPT, PT ;  /* 0x0000000000047886 */ /* 0x000fe400038e0100 */
[----:B------:R-:W-:Y:S01]  /*3ec0*/  UFLO.U32 UR4, UR4 ;  /* 0x00000004000472bd */ /* 0x000fe200080e0000 */
[----:B------:R-:W2:Y:S01]  /*3ed0*/  REDUX UR6, R4 ;  /* 0x00000000040673c4 */ /* 0x000ea20000000000 */
[----:B------:R-:W-:-:S06]  /*3ee0*/  IMAD.U32 R0, RZ, RZ, UR5 ;  /* 0x00000005ff007e24 */ /* 0x000fcc000f8e00ff */
[----:B------:R4:W-:Y:S01]  /*3ef0*/  UTCATOMSWS.AND URZ, UR5 ;  /* 0x0000000500ff79e3 */ /* 0x0009e20008000000 */
[----:B------:R-:W3:Y:S01]  /*3f00*/  REDUX UR7, R0 ;  /* 0x00000000000773c4 */ /* 0x000ee20000000000 */
[----:B-1----:R-:W-:Y:S01]  /*3f10*/  ISETP.EQ.U32.AND P0, PT, R2, UR4, PT ;  /* 0x0000000402007c0c */ /* 0x002fe2000bf02070 */
[----:B--2---:R-:W-:Y:S01]  /*3f20*/  IMAD.U32 R2, RZ, RZ, UR6 ;  /* 0x00000006ff027e24 */ /* 0x004fe2000f8e00ff */
[----:B---3--:R-:W-:-:S11]  /*3f30*/  MOV R3, UR7 ;  /* 0x0000000700037c02 */ /* 0x008fd60008000f00 */
[----:B------:R4:W-:Y:S04]  /*3f40*/  @P0 ATOMS.AND RZ, [UR8+0x14], R3 ;  /* 0x00001403ffff098c */ /* 0x0009e8000a800008 */
[----:B------:R4:W-:Y:S01]  /*3f50*/  @P0 ATOMS.AND RZ, [UR8+0x18], R2 ;  /* 0x00001802ffff098c */ /* 0x0009e2000a800008 */
[----:B------:R-:W-:Y:S05]  /*3f60*/  BRA `(.L_x_71) ;  /* 0x0000000000147947 */ /* 0x000fea0003800000 */
.L_x_70:
[----:B------:R-:W-:Y:S02]  /*3f70*/  MOV R2, 0x3f90 ;  /* 0x00003f9000027802 */ /* 0x000fe40000000f00 */
[----:B---3-5:R-:W-:Y:S05]  /*3f80*/  CALL.REL.NOINC `($__internal_0_$__cuda_sm10x_tcgen05_guardrail_trap_col_being_dealloced_not_returned_by_alloc) ;  /* 0x0000006000bc7944 */ /* 0x028fea0003c00000 */
[----:B------:R-:W-:Y:S05]  /*3f90*/  BRA `(.L_x_71) ;  /* 0x0000000000087947 */ /* 0x000fea0003800000 */
.L_x_69:
[----:B------:R-:W-:Y:S02]  /*3fa0*/  MOV R2, 0x3fc0 ;  /* 0x00003fc000027802 */ /* 0x000fe40000000f00 */
[----:B---3-5:R-:W-:Y:S05]  /*3fb0*/  CALL.REL.NOINC `($__internal_2_$__cuda_sm10x_tcgen05_guardrail_trap_unallocated_columns_being_dealloced) ;  /* 0x0000006000c87944 */ /* 0x028fea0003c00000 */
.L_x_71:
[----:B------:R-:W-:Y:S01]  /*3fc0*/  NOP ;  /* 0x0000000000007918 */ /* 0x000fe20000000000 */
[----:B----4-:R-:W-:Y:S05]  /*3fd0*/  EXIT ;  /* 0x000000000000794d */ /* 0x010fea0003800000 */
.L_x_53:
[----:B------:R-:W-:-:S09]  /*3fe0*/  UISETP.NE.OR UP0, UPT, UR17, 0x3, !UP3 ;  /* 0x000000031100788c */ /* 0x000fd2000df05670 */
[----:B------:R-:W-:Y:S05]  /*3ff0*/  BRA.U UP0, `(.L_x_72) ;  /* 0x0000001100547547 */ /* 0x000fea000b800000 */
[----:B------:R-:W1:Y:S01]  /*4000*/  LDCU UR31, c[0x0][0x370] ;  /* 0x00006e00ff1f77ac */ /* 0x000e620008000800 */
[----:B------:R-:W2:Y:S01]  /*4010*/  LDC.64 R16, c[0x0][0x348] ;  /* 0x0000d200ff107b82 */ /* 0x000ea20000000a00 */
[----:B------:R-:W-:Y:S02]  /*4020*/  HFMA2 R13, -RZ, RZ, 0, 0 ;  /* 0x00000000ff0d7431 */ /* 0x000fe400000001ff */
[----:B------:R-:W-:Y:S01]  /*4030*/  IMAD.MOV.U32 R15, RZ, RZ, 0x1 ;  /* 0x00000001ff0f7424 */ /* 0x000fe200078e00ff */
[----:B------:R-:W1:Y:S01]  /*4040*/  LDCU.128 UR48, c[0x0][0xb10] ;  /* 0x00016200ff3077ac */ /* 0x000e620008000c00 */
[----:B------:R-:W-:Y:S01]  /*4050*/  IMAD.MOV.U32 R14, RZ, RZ, RZ ;  /* 0x000000ffff0e7224 */ /* 0x000fe200078e00ff */
[----:B------:R-:W-:Y:S01]  /*4060*/  MOV R7, 0x2000 ;  /* 0x0000200000077802 */ /* 0x000fe20000000f00 */
[----:B------:R-:W3:Y:S01]  /*4070*/  LDCU UR30, c[0x0][0x374] ;  /* 0x00006e80ff1e77ac */ /* 0x000ee20008000800 */
[----:B------:R-:W4:Y:S01]  /*4080*/  LDC.64 R2, c[0x0][0x888] ;  /* 0x00022200ff027b82 */ /* 0x000f220000000a00 */
[----:B------:R-:W3:Y:S01]  /*4090*/  LDCU UR15, c[0x0][0xb0c] ;  /* 0x00016180ff0f77ac */ /* 0x000ee20008000800 */
[----:B------:R-:W2:Y:S06]  /*40a0*/  LDCU UR41, c[0x0][0xb20] ;  /* 0x00016400ff2977ac */ /* 0x000eac0008000800 */
[----:B------:R-:W4:Y:S01]  /*40b0*/  LDC.64 R4, c[0x0][0x890] ;  /* 0x00022400ff047b82 */ /* 0x000f220000000a00 */
[----:B------:R-:W2:Y:S01]  /*40c0*/  LDCU UR4, c[0x0][0xb30] ;  /* 0x00016600ff0477ac */ /* 0x000ea20008000800 */
[----:B------:R-:W-:Y:S01]  /*40d0*/  UMOV UR21, 0x400 ;  /* 0x0000040000157882 */ /* 0x000fe20000000000 */
[----:B-1----:R-:W-:-:S02]  /*40e0*/  UIMAD.WIDE.U32 UR6, UR31, UR48, URZ ;  /* 0x000000301f0672a5 */ /* 0x002fc4000f8e00ff */
[----:B---3--:R-:W-:Y:S02]  /*40f0*/  UIMAD.WIDE.U32 UR8, UR30, UR51, URZ ;  /* 0x000000331e0872a5 */ /* 0x008fe4000f8e00ff */
[----:B------:R-:W-:Y:S02]  /*4100*/  ULEA UR21, UR47, UR21, 0x18 ;  /* 0x000000152f157291 */ /* 0x000fe4000f8ec0ff */
[----:B------:R-:W-:Y:S02]  /*4110*/  UPLOP3.LUT UP3, UPT, UPT, UPT, UPT, 0x40, 0x4 ;  /* 0x000000000004789c */ /* 0x000fe40003f6e870 */
[----:B------:R-:W-:Y:S01]  /*4120*/  UIADD3 UR37, UPT, UPT, UR21, 0x38, URZ ;  /* 0x0000003815257890 */ /* 0x000fe2000fffe0ff */
[----:B------:R-:W-:Y:S01]  /*4130*/  UMOV UR6, UR7 ;  /* 0x0000000700067c82 */ /* 0x000fe20008000000 */
[----:B------:R-:W-:Y:S01]  /*4140*/  UMOV UR38, UR9 ;  /* 0x0000000900267c82 */ /* 0x000fe20008000000 */
[----:B------:R-:W-:Y:S02]  /*4150*/  UISETP.GE.AND UP0, UPT, UR42, 0x1, UPT ;  /* 0x000000012a00788c */ /* 0x000fe4000bf06270 */
[----:B------:R-:W-:Y:S01]  /*4160*/  UISETP.NE.AND UP4, UPT, UR42, 0x1, UPT ;  /* 0x000000012a00788c */ /* 0x000fe2000bf85270 */
[----:B------:R-:W1:Y:S01]  /*4170*/  LDCU.64 UR22, c[0x0][0xb28] ;  /* 0x00016500ff1677ac */ /* 0x000e620008000a00 */
[----:B------:R-:W-:-:S02]  /*4180*/  UISETP.NE.AND UP6, UPT, UR15, 0x1, UPT ;  /* 0x000000010f00788c */ /* 0x000fc4000bfc5270 */
[----:B------:R-:W-:Y:S02]  /*4190*/  UISETP.NE.AND UP5, UPT, UR50, 0x1, UPT ;  /* 0x000000013200788c */ /* 0x000fe4000bfa5270 */
[----:B------:R-:W-:Y:S02]  /*41a0*/  UIADD3 UR33, UPT, UPT, UR21, 0x20, URZ ;  /* 0x0000002015217890 */ /* 0x000fe4000fffe0ff */
[----:B------:R-:W-:Y:S02]  /*41b0*/  UIADD3 UR25, UPT, UPT, UR21, 0x28, URZ ;  /* 0x0000002815197890 */ /* 0x000fe4000fffe0ff */
[----:B------:R-:W-:Y:S02]  /*41c0*/  UIADD3 UR17, UPT, UPT, UR21, 0x30, URZ ;  /* 0x0000003015117890 */ /* 0x000fe4000fffe0ff */
[----:B------:R-:W-:Y:S02]  /*41d0*/  UPRMT UR37, UR47, 0x654, UR37 ;  /* 0x000006542f257896 */ /* 0x000fe40008000025 */
[----:B------:R-:W-:-:S02]  /*41e0*/  USHF.R.U32.HI UR39, URZ, UR49, UR6 ;  /* 0x00000031ff277299 */ /* 0x000fc40008011606 */
[----:B--2---:R-:W-:Y:S02]  /*41f0*/  USHF.R.U32.HI UR38, URZ, UR41, UR38 ;  /* 0x00000029ff267299 */ /* 0x004fe40008011626 */
[----:B------:R-:W-:-:S11]  /*4200*/  UISETP.NE.AND UP2, UPT, UR4, 0x1, UPT ;  /* 0x000000010400788c */ /* 0x000fd6000bf45270 */
.L_x_83:
[C---:B------:R-:W-:Y:S02]  /*4210*/  LEA R12, R14.reuse, UR21, 0x3 ;  /* 0x000000150e0c7c11 */ /* 0x040fe4000f8e18ff */
[----:B------:R-:W-:Y:S02]  /*4220*/  SHF.L.U32 R9, R13, 0x1f, RZ ;  /* 0x0000001f0d097819 */ /* 0x000fe400000006ff */
[----:B------:R-:W-:Y:S02]  /*4230*/  LEA R10, R14, UR21, 0x4 ;  /* 0x000000150e0a7c11 */ /* 0x000fe4000f8e20ff */
[----:B--2---:R-:W2:Y:S02]  /*4240*/  SYNCS.PHASECHK.TRANS64.TRYWAIT P0, [R12+URZ+0x70], R9 ;  /* 0x000070090c0075a7 */ /* 0x004ea400080011ff */
[----:B--2---:R-:W-:Y:S05]  /*4250*/  @!P0 BRA `(.L_x_73) ;  /* 0x0000005800b88947 */ /* 0x004fea0003800000 */
.L_x_159:
[----:B--2---:R-:W2:Y:S01]  /*4260*/  LDS.128 R8, [R10+0x100] ;  /* 0x000100000a087984 */ /* 0x004ea20000000c00 */
[----:B------:R-:W-:Y:S01]  /*4270*/  UISETP.GE.AND UP0, UPT, UR42, 0x1, UPT ;  /* 0x000000012a00788c */ /* 0x000fe2000bf06270 */
[----:B------:R-:W-:Y:S01]  /*4280*/  @!PT LDS RZ, [RZ] ;  /* 0x00000000fffff984 */ /* 0x000fe20000000800 */
[----:B------:R-:W-:Y:S01]  /*4290*/  @!PT LDS RZ, [RZ] ;  /* 0x00000000fffff984 */ /* 0x000fe20000000800 */
[----:B------:R-:W-:Y:S01]  /*42a0*/  @!PT LDS RZ, [RZ] ;  /* 0x00000000fffff984 */ /* 0x000fe20000000800 */
[----:B------:R-:W-:Y:S01]  /*42b0*/  @!PT LDS RZ, [RZ] ;  /* 0x00000000fffff984 */ /* 0x000fe20000000800 */
[----:B------:R3:W-:Y:S06]  /*42c0*/  MEMBAR.ALL.CTA ;  /* 0x0000000000007992 */ /* 0x0007ec0000008000 */
[----:B---3--:R-:W3:Y:S01]  /*42d0*/  FENCE.VIEW.ASYNC.S ;  /* 0x00000000000073c6 */ /* 0x008ee20000000000 */
[----:B--2---:R-:W-:Y:S11]  /*42e0*/  LOP3.LUT P0, RZ, R10, 0x1, RZ, 0xc0, !PT ;  /* 0x000000010aff7812 */ /* 0x004ff6000780c0ff */
[----:B------:R-:W-:Y:S02]  /*42f0*/  @!UPT UIADD3 URZ, UPT, UPT, URZ, URZ, URZ ;  /* 0x000000fffffff290 */ /* 0x000fe4000fffe0ff */
[----:B---3--:R-:W-:Y:S01]  /*4300*/  VOTEU.ANY UP1, P0 ;  /* 0x0000000000ff7886 */ /* 0x008fe20000020100 */
[----:B------:R-:W-:Y:S11]  /*4310*/  PLOP3.LUT P0, PT, PT, PT, UP1, 0x80, 0x8 ;  /* 0x000000000008781c */ /* 0x000ff60003f0f018 */
[----:B------:R-:W-:Y:S02]  /*4320*/  @!UPT UIADD3 URZ, UPT, UPT, URZ, URZ, URZ ;  /* 0x000000fffffff290 */ /* 0x000fe4000fffe0ff */
[----:B------:R-:W-:Y:S02]  /*4330*/  @P0 SHF.R.U32.HI R0, RZ, 0x10, R9 ;  /* 0x00000010ff000819 */ /* 0x000fe40000011609 */
[----:B------:R-:W-:Y:S02]  /*4340*/  @P0 MOV R6, R8 ;  /* 0x0000000800060202 */ /* 0x000fe40000000f00 */
[----:B------:R-:W-:Y:S01]  /*4350*/  @P0 R2UR UR4, R0 ;  /* 0x00000000000402ca */ /* 0x000fe200000e0000 */
[----:B------:R-:W-:Y:S01]  /*4360*/  VIADD R0, R12, 0x80 ;  /* 0x000000800c007836 */ /* 0x000fe20000000000 */
[----:B------:R-:W-:Y:S02]  /*4370*/  @P0 LOP3.LUT R8, R9, 0xffff, RZ, 0xc0, !PT ;  /* 0x0000ffff09080812 */ /* 0x000fe400078ec0ff */
[----:B------:R-:W-:Y:S02]  /*4380*/  @P0 R2UR UR6, R6 ;  /* 0x00000000060602ca */ /* 0x000fe400000e0000 */
[----:B------:R-:W-:Y:S02]  /*4390*/  PRMT R0, RZ, 0x654, R0 ;  /* 0x00000654ff007816 */ /* 0x000fe40000000000 */
[----:B------:R-:W-:Y:S02]  /*43a0*/  @P0 R2UR UR5, R8 ;  /* 0x00000000080502ca */ /* 0x000fe400000e0000 */
[----:B------:R2:W-:Y:S03]  /*43b0*/  SYNCS.ARRIVE.TRANS64.RED.A1T0 RZ, [R0+URZ], RZ ;  /* 0x000000ff00ff79a7 */ /* 0x0005e600081004ff */
[----:B------:R-:W-:Y:S04]  /*43c0*/  @UP1 UMOV UR29, UR4 ;  /* 0x00000004001d1c82 */ /* 0x000fe80008000000 */
[----:B------:R-:W-:Y:S04]  /*43d0*/  @UP1 UMOV UR14, UR6 ;  /* 0x00000006000e1c82 */ /* 0x000fe80008000000 */
[----:B------:R-:W-:Y:S01]  /*43e0*/  @UP1 UMOV UR13, UR5 ;  /* 0x00000005000d1c82 */ /* 0x000fe20008000000 */
[----:B------:R-:W-:Y:S05]  /*43f0*/  BRA.U !UP0, `(.L_x_74) ;  /* 0x0000000108a47547 */ /* 0x000fea000b800000 */
[----:B------:R-:W-:Y:S02]  /*4400*/  UIMAD.WIDE.U32 UR18, UR13, UR51, URZ ;  /* 0x000000330d1272a5 */ /* 0x000fe4000f8e00ff */
[----:B------:R-:W-:Y:S02]  /*4410*/  UIMAD.WIDE.U32 UR26, UR14, UR48, URZ ;  /* 0x000000300e1a72a5 */ /* 0x000fe4000f8e00ff */
[----:B------:R-:W-:Y:S02]  /*4420*/  USEL UR4, UR30, UR38, !UP5 ;  /* 0x000000261e047287 */ /* 0x000fe4000e800000 */
[----:B------:R-:W-:Y:S02]  /*4430*/  USEL UR7, UR31, UR39, !UP6 ;  /* 0x000000271f077287 */ /* 0x000fe4000f000000 */
[----:B-1----:R-:W-:Y:S02]  /*4440*/  UIMAD.WIDE.U32 UR8, UR4, UR22, URZ ;  /* 0x00000016040872a5 */ /* 0x002fe4000f8e00ff */
[----:B------:R-:W-:Y:S01]  /*4450*/  UIMAD.WIDE.U32 UR10, UR7, UR22, URZ ;  /* 0x00000016070a72a5 */ /* 0x000fe2000f8e00ff */
[----:B------:R-:W-:Y:S02]  /*4460*/  UMOV UR5, UR19 ;  /* 0x0000001300057c82 */ /* 0x000fe40008000000 */
[----:B------:R-:W-:Y:S03]  /*4470*/  USHF.R.U32.HI UR6, URZ, UR41, UR5 ;  /* 0x00000029ff067299 */ /* 0x000fe60008011605 */
[----:B------:R-:W-:Y:S01]  /*4480*/  UMOV UR5, UR27 ;  /* 0x0000001b00057c82 */ /* 0x000fe20008000000 */
[----:B------:R-:W-:Y:S02]  /*4490*/  USEL UR6, UR13, UR6, !UP5 ;  /* 0x000000060d067287 */ /* 0x000fe4000e800000 */
[----:B------:R-:W-:Y:S03]  /*44a0*/  USHF.R.U32.HI UR12, URZ, UR49, UR5 ;  /* 0x00000031ff0c7299 */ /* 0x000fe60008011605 */
[----:B------:R-:W-:Y:S02]  /*44b0*/  UMOV UR5, UR9 ;  /* 0x0000000900057c82 */ /* 0x000fe40008000000 */
[----:B------:R-:W-:Y:S03]  /*44c0*/  @UP4 USHF.R.U32.HI UR4, URZ, UR23, UR5 ;  /* 0x00000017ff044299 */ /* 0x000fe60008011605 */
[----:B------:R-:W-:Y:S01]  /*44d0*/  UMOV UR5, UR11 ;  /* 0x0000000b00057c82 */ /* 0x000fe20008000000 */
[----:B------:R-:W-:Y:S02]  /*44e0*/  UIMAD UR4, UR42, UR4, URZ ;  /* 0x000000042a0472a4 */ /* 0x000fe4000f8e02ff */
[----:B------:R-:W-:Y:S02]  /*44f0*/  @UP4 USHF.R.U32.HI UR7, URZ, UR23, UR5 ;  /* 0x00000017ff074299 */ /* 0x000fe40008011605 */
[----:B------:R-:W-:Y:S02]  /*4500*/  UIMAD.WIDE.U32 UR10, UR6, UR22, URZ ;  /* 0x00000016060a72a5 */ /* 0x000fe4000f8e00ff */
[----:B------:R-:W-:Y:S02]  /*4510*/  USEL UR5, UR14, UR12, !UP6 ;  /* 0x0000000c0e057287 */ /* 0x000fe4000f000000 */
[----:B------:R-:W-:Y:S02]  /*4520*/  UIMAD UR8, UR42, UR7, URZ ;  /* 0x000000072a0872a4 */ /* 0x000fe4000f8e02ff */
[----:B------:R-:W-:Y:S03]  /*4530*/  UISETP.GE.AND UP0, UPT, UR6, UR4, UPT ;  /* 0x000000040600728c */ /* 0x000fe6000bf06270 */
[----:B------:R-:W-:Y:S01]  /*4540*/  UMOV UR4, UR11 ;  /* 0x0000000b00047c82 */ /* 0x000fe20008000000 */
[----:B------:R-:W-:Y:S02]  /*4550*/  UISETP.GE.OR UP0, UPT, UR5, UR8, UP0 ;  /* 0x000000080500728c */ /* 0x000fe40008706670 */
[----:B------:R-:W-:Y:S02]  /*4560*/  USHF.R.U32.HI UR4, URZ, UR23, UR4 ;  /* 0x00000017ff047299 */ /* 0x000fe40008011604 */
[----:B------:R-:W-:Y:S02]  /*4570*/  UIMAD.WIDE.U32 UR8, UR5, UR22, URZ ;  /* 0x00000016050872a5 */ /* 0x000fe4000f8e00ff */
[----:B------:R-:W-:Y:S04]  /*4580*/  USEL UR10, UR6, UR4, !UP4 ;  /* 0x00000004060a7287 */ /* 0x000fe8000e000000 */
[----:B------:R-:W-:Y:S01]  /*4590*/  UIADD3 UR11, UPT, UPT, -UR10, URZ, URZ ;  /* 0x000000ff0a0b7290 */ /* 0x000fe2000fffe1ff */
[----:B------:R-:W-:Y:S02]  /*45a0*/  @!UP0 UMOV UR4, UR9 ;  /* 0x0000000900048c82 */ /* 0x000fe40008000000 */
[----:B------:R-:W-:Y:S02]  /*45b0*/  @!UP0 USHF.R.U32.HI UR4, URZ, UR23, UR4 ;  /* 0x00000017ff048299 */ /* 0x000fe40008011604 */
[----:B------:R-:W-:Y:S02]  /*45c0*/  UIMAD UR8, UR42, UR11, UR6 ;  /* 0x0000000b2a0872a4 */ /* 0x000fe4000f8e0206 */
[----:B------:R-:W-:Y:S04]  /*45d0*/  @!UP0 USEL UR4, UR5, UR4, !UP4 ;  /* 0x0000000405048287 */ /* 0x000fe8000e000000 */
[----:B------:R-:W-:Y:S02]  /*45e0*/  @!UP0 UIMAD UR8, UR7, UR8, UR4 ;  /* 0x00000008070882a4 */ /* 0x000fe4000f8e0204 */
[----:B------:R-:W-:Y:S02]  /*45f0*/  @!UP0 UIADD3 UR9, UPT, UPT, UR10, -UR4, URZ ;  /* 0x800000040a098290 */ /* 0x000fe4000fffe0ff */
[----:B------:R-:W-:Y:S02]  /*4600*/  UIADD3 UR4, UPT, UPT, -UR5, URZ, URZ ;  /* 0x000000ff05047290 */ /* 0x000fe4000fffe1ff */
[----:B------:R-:W-:Y:S02]  /*4610*/  UIADD3 UR7, UPT, UPT, -UR6, URZ, URZ ;  /* 0x000000ff06077290 */ /* 0x000fe4000fffe1ff */
[----:B------:R-:W-:Y:S02]  /*4620*/  @!UP0 UIMAD UR6, UR9, UR42, UR5 ;  /* 0x0000002a090682a4 */ /* 0x000fe4000f8e0205 */
[----:B------:R-:W-:Y:S02]  /*4630*/  UIMAD UR14, UR15, UR4, UR14 ;  /* 0x000000040f0e72a4 */ /* 0x000fe4000f8e020e */
[----:B------:R-:W-:Y:S01]  /*4640*/  UIMAD UR13, UR50, UR7, UR13 ;  /* 0x00000007320d72a4 */ /* 0x000fe2000f8e020d */
[----:B------:R-:W-:Y:S02]  /*4650*/  @!UP0 UMOV UR5, UR8 ;  /* 0x0000000800058c82 */ /* 0x000fe40008000000 */
[----:B------:R-:W-:Y:S02]  /*4660*/  UIMAD UR14, UR5, UR15, UR14 ;  /* 0x0000000f050e72a4 */ /* 0x000fe4000f8e020e */
[----:B------:R-:W-:Y:S11]  /*4670*/  UIMAD UR13, UR6, UR50, UR13 ;  /* 0x00000032060d72a4 */ /* 0x000ff6000f8e020d */
[----:B------:R-:W-:Y:S01]  /*4680*/  @!UPT UIADD3 URZ, UPT, UPT, URZ, URZ, URZ ;  /* 0x000000fffffff290 */ /* 0x000fe2000fffe0ff */
.L_x_74:
[----:B------:R-:W3:Y:S01]  /*4690*/  @!UP2 LDCU.128 UR8, c[0x0][0xb10] ;  /* 0x00016200ff08a7ac */ /* 0x000ee20008000c00 */
[C---:B----4-:R-:W-:Y:S02]  /*46a0*/  ISETP.NE.U32.AND P1, PT, R4.reuse, RZ, PT ;  /* 0x000000ff0400720c */ /* 0x050fe40003f25070 */
[----:B------:R-:W-:Y:S02]  /*46b0*/  ISETP.NE.U32.AND P0, PT, R4, RZ, PT ;  /* 0x000000ff0400720c */ /* 0x000fe40003f05070 */
[C---:B------:R-:W-:Y:S02]  /*46c0*/  ISETP.NE.AND.EX P1, PT, R5.reuse, RZ, PT, P1 ;  /* 0x000000ff0500720c */ /* 0x040fe40003f25310 */
[----:B------:R-:W-:Y:S01]  /*46d0*/  ISETP.NE.AND.EX P0, PT, R5, RZ, PT, P0 ;  /* 0x000000ff0500720c */ /* 0x000fe20003f05300 */
[----:B------:R-:W4:Y:S01]  /*46e0*/  @!UP2 LDCU UR5, c[0x0][0xb0c] ;  /* 0x00016180ff05a7ac */ /* 0x000f220008000800 */
[----:B------:R-:W-:Y:S01]  /*46f0*/  SHF.L.U32 R9, R15, 0x1f, RZ ;  /* 0x0000001f0f097819 */ /* 0x000fe200000006ff */
[----:B------:R-:W-:Y:S02]  /*4700*/  USHF.L.U32 UR35, UR16, 0x6, URZ ;  /* 0x0000000610237899 */ /* 0x000fe400080006ff */
[----:B------:R-:W-:Y:S02]  /*4710*/  USHF.L.U32 UR34, UR20, 0x8, URZ ;  /* 0x0000000814227899 */ /* 0x000fe400080006ff */
[----:B---3--:R-:W-:Y:S07]  /*4720*/  UIMAD.WIDE.U32 UR6, UR14, UR8, URZ ;  /* 0x000000080e0672a5 */ /* 0x008fee000f8e00ff */
[----:B------:R-:W-:Y:S01]  /*4730*/  @!UP2 UMOV UR4, UR7 ;  /* 0x000000070004ac82 */ /* 0x000fe20008000000 */
[----:B----4-:R-:W-:Y:S02]  /*4740*/  @!UP2 UISETP.NE.AND UP0, UPT, UR5, 0x1, UPT ;  /* 0x000000010500a88c */ /* 0x010fe4000bf05270 */
[----:B------:R-:W-:Y:S02]  /*4750*/  @!UP2 USHF.R.U32.HI UR4, URZ, UR9, UR4 ;  /* 0x00000009ff04a299 */ /* 0x000fe40008011604 */
[----:B------:R-:W-:Y:S02]  /*4760*/  UIMAD.WIDE.U32 UR6, UR13, UR11, URZ ;  /* 0x0000000b0d0672a5 */ /* 0x000fe4000f8e00ff */
[----:B------:R-:W-:Y:S02]  /*4770*/  @!UP2 USEL UR8, UR14, UR4, !UP0 ;  /* 0x000000040e08a287 */ /* 0x000fe4000c000000 */
[----:B------:R-:W-:Y:S03]  /*4780*/  @!UP2 UISETP.NE.AND UP0, UPT, UR10, 0x1, UPT ;  /* 0x000000010a00a88c */ /* 0x000fe6000bf05270 */
[----:B------:R-:W-:Y:S02]  /*4790*/  @!UP2 UMOV UR6, UR7 ;  /* 0x000000070006ac82 */ /* 0x000fe40008000000 */
[----:B------:R-:W3:Y:S02]  /*47a0*/  @!UP2 LDCU UR4, c[0x0][0xb20] ;  /* 0x00016400ff04a7ac */ /* 0x000ee40008000800 */
[----:B---3--:R-:W-:Y:S04]  /*47b0*/  @!UP2 USHF.R.U32.HI UR6, URZ, UR4, UR6 ;  /* 0x00000004ff06a299 */ /* 0x008fe80008011606 */
[----:B------:R-:W-:Y:S04]  /*47c0*/  @!UP2 USEL UR6, UR13, UR6, !UP0 ;  /* 0x000000060d06a287 */ /* 0x000fe8000c000000 */
[----:B------:R-:W-:Y:S02]  /*47d0*/  @!UP2 UIADD3 UR4, UPT, UPT, -UR8, UR6, URZ ;  /* 0x000000060804a290 */ /* 0x000fe4000fffe1ff */
[----:B------:R-:W-:Y:S02]  /*47e0*/  @!UP2 UIADD3 UR6, UPT, UPT, UR8, -UR6, URZ ;  /* 0x800000060806a290 */ /* 0x000fe4000fffe0ff */
[----:B------:R-:W-:Y:S02]  /*47f0*/  @!UP2 UIMAD UR14, UR4, UR5, UR14 ;  /* 0x00000005040ea2a4 */ /* 0x000fe4000f8e020e */
[----:B------:R-:W-:Y:S01]  /*4800*/  @!UP2 UIMAD UR13, UR6, UR10, UR13 ;  /* 0x0000000a060da2a4 */ /* 0x000fe2000f8e020d */
[----:B------:R-:W-:Y:S11]  /*4810*/  BRA.U UP3, `(.L_x_75) ;  /* 0x0000000103107547 */ /* 0x000ff6000b800000 */
[----:B--2---:R-:W-:Y:S04]  /*4820*/  MOV R0, UR40 ;  /* 0x0000002800007c02 */ /* 0x004fe80008000f00 */
[----:B------:R-:W-:Y:S04]  /*4830*/  SHF.L.U32 R11, R0, 0x1f, RZ ;  /* 0x0000001f000b7819 */ /* 0x000fe800000006ff */
[----:B------:R-:W2:Y:S02]  /*4840*/  SYNCS.PHASECHK.TRANS64.TRYWAIT P2, [UR21+0x68], R11 ;  /* 0x0000680bff0075a7 */ /* 0x000ea40008041115 */
[----:B--2---:R-:W-:Y:S05]  /*4850*/  @!P2 BRA `(.L_x_76) ;  /* 0x00000054004ca947 */ /* 0x004fea0003800000 */
.L_x_75:
[----:B------:R-:W-:Y:S05]  /*4860*/  @!P1 BRA `(.L_x_77) ;  /* 0x0000000000309947 */ /* 0x000fea0003800000 */
[----:B------:R-:W-:Y:S01]  /*4870*/  ISETP.NE.U32.AND P1, PT, R2, RZ, PT ;  /* 0x000000ff0200720c */ /* 0x000fe20003f25070 */
[----:B------:R-:W3:Y:S01]  /*4880*/  LDCU.64 UR4, c[0x0][0x358] ;  /* 0x00006b00ff0477ac */ /* 0x000ee20008000a00 */
[----:B------:R-:W-:Y:S02]  /*4890*/  IMAD.MOV.U32 R81, RZ, RZ, 0x1 ;  /* 0x00000001ff517424 */ /* 0x000fe400078e00ff */
[----:B------:R-:W-:Y:S11]  /*48a0*/  ISETP.NE.AND.EX P1, PT, R3, RZ, PT, P1 ;  /* 0x000000ff0300720c */ /* 0x000ff60003f25310 */
[----:B------:R-:W-:Y:S02]  /*48b0*/  @!UPT UIADD3 URZ, UPT, UPT, URZ, URZ, URZ ;  /* 0x000000fffffff290 */ /* 0x000fe4000fffe0ff */
[----:B--2---:R-:W2:Y:S01]  /*48c0*/  @P1 LDC.64 R10, c[0x0][0x888] ;  /* 0x00022200ff0a1b82 */ /* 0x004ea20000000a00 */
[----:B------:R-:W-:Y:S04]  /*48d0*/  @P1 IMAD R0, R4, UR36, RZ ;  /* 0x0000002404001c24 */ /* 0x000fe8000f8e02ff */
[----:B--2---:R-:W-:Y:S04]  /*48e0*/  @P1 IMAD.WIDE R10, R0, 0x4, R10 ;  /* 0x00000004000a1825 */ /* 0x004fe800078e020a */
[----:B------:R-:W-:Y:S01]  /*48f0*/  HFMA2 R0, -RZ, RZ, 0, 5.9604644775390625e-08 ;  /* 0x00000001ff007431 */ /* 0x000fe200000001ff */
[----:B---3-5:R3:W5:Y:S04]  /*4900*/  @P1 LDG.E R41, desc[UR4][R10.64] ;  /* 0x000000040a291981 */ /* 0x028768000c1e1900 */
[----:B------:R-:W-:Y:S01]  /*4910*/  @!P1 PRMT R81, R0, 0x7610, R81 ;  /* 0x0000761000519816 */ /* 0x000fe20000000051 */
[----:B---3--:R-:W4:Y:S06]  /*4920*/  @!P1 LDC R41, c[0x0][0x880] ;  /* 0x00022000ff299b82 */ /* 0x008f2c0000000800 */
.L_x_77:
[----:B----45:R-:W-:Y:S01]  /*4930*/  @!P0 FSETP.EQ.AND P1, PT, R41, RZ, PT ;  /* 0x000000ff2900820b */ /* 0x030fe20003f22000 */
[----:B------:R-:W-:Y:S01]  /*4940*/  @!UPT UIADD3 URZ, UPT, UPT, URZ, URZ, URZ ;  /* 0x000000fffffff290 */ /* 0x000fe2000fffe0ff */
[----:B------:R-:W-:Y:S11]  /*4950*/  @!P0 BRA `(.L_x_78) ;  /* 0x0000000000188947 */ /* 0x000ff60003800000 */
[----:B------:R-:W-:Y:S02]  /*4960*/  LOP3.LUT P0, RZ, R81, 0xff, RZ, 0xc0, !PT ;  /* 0x000000ff51ff7812 */ /* 0x000fe4000780c0ff */
[----:B------:R-:W-:Y:S04]  /*4970*/  ISETP.NE.U32.AND P1, PT, R2, RZ, PT ;  /* 0x000000ff0200720c */ /* 0x000fe80003f25070 */
[----:B------:R-:W-:Y:S04]  /*4980*/  ISETP.NE.AND.EX P1, PT, R3, RZ, PT, P1 ;  /* 0x000000ff0300720c */ /* 0x000fe80003f25310 */
[----:B------:R-:W-:Y:S03]  /*4990*/  PLOP3.LUT P1, PT, P1, PT, PT, 0x8, 0x80 ;  /* 0x000000000080781c */ /* 0x000fe60000f2e170 */
[----:B------:R-:W-:Y:S11]  /*49a0*/  @P0 FSETP.EQ.AND P1, PT, R41, RZ, PT ;  /* 0x000000ff2900020b */ /* 0x000ff60003f22000 */
[----:B------:R-:W-:Y:S02]  /*49b0*/  @!UPT UIADD3 URZ, UPT, UPT, URZ, URZ, URZ ;  /* 0x000000fffffff290 */ /* 0x000fe4000fffe0ff */
.L_x_78:
[----:B------:R-:W3:Y:S01]  /*49c0*/  SYNCS.PHASECHK.TRANS64.TRYWAIT P2, [UR21+0x40], R9 ;  /* 0x00004009ff0075a7 */ /* 0x000ee20008041115 */
[----:B------:R-:W-:Y:S04]  /*49d0*/  ELECT P0, URZ, PT ;  /* 0x0000000000ff782f */ /* 0x000fe80003800000 */
[----:B------:R-:W-:Y:S11]  /*49e0*/  PLOP3.LUT P1, PT, P1, P0, PT, 0xf2, 0x2f ;  /* 0x00000000002f781c */ /* 0x000ff60000f21e72 */
[----:B------:R-:W-:Y:S02]  /*49f0*/  @!UPT UIADD3 URZ, UPT, UPT, URZ, URZ, URZ ;  /* 0x000000fffffff290 */ /* 0x000fe4000fffe0ff */
[----:B------:R-:W-:Y:S05]  /*4a00*/  @!P1 IADD3 R8, P0, PT, R16, 0x580, RZ ;  /* 0x0000058010089810 */ /* 0x000fea0007f1e0ff */
[----:B------:R-:W-:Y:S01]  /*4a10*/  @!P1 IMAD.X R6, RZ, RZ, R17, P0 ;  /* 0x000000ffff069224 */ /* 0x000fe200000e0611 */
[----:B---3--:R-:W-:Y:S07]  /*4a20*/  @!P2 BRA `(.L_x_79) ;  /* 0x0000005000f0a947 */ /* 0x008fee0003800000 */
.L_x_162:
[----:B------:R-:W-:Y:S01]  /*4a30*/  @!P1 R2UR UR5, R8 ;  /* 0x00000000080592ca */ /* 0x000fe200000e0000 */
[----:B------:R-:W-:Y:S01]  /*4a40*/  VOTEU.ALL UP0, P1 ;  /* 0x0000000000ff7886 */ /* 0x000fe20000800000 */
[----:B------:R-:W-:Y:S01]  /*4a50*/  @!P1 R2UR UR4, R6 ;  /* 0x00000000060492ca */ /* 0x000fe200000e0000 */
[----:B--2---:R-:W-:Y:S01]  /*4a60*/  @!P1 IMAD.MOV.U32 R0, RZ, RZ, 0x2000 ;  /* 0x00002000ff009424 */ /* 0x004fe200078e00ff */
[----:B------:R-:W-:Y:S01]  /*4a70*/  UMOV UR8, 0x0 ;  /* 0x0000000000087882 */ /* 0x000fe20000000000 */
[----:B------:R-:W-:Y:S01]  /*4a80*/  UMOV UR9, 0x10000000 ;  /* 0x1000000000097882 */ /* 0x000fe20000000000 */
[----:B------:R-:W-:Y:S01]  /*4a90*/  @!UP0 UIADD3 UR32, UPT, UPT, UR21, 0x400, URZ ;  /* 0x0000040015208890 */ /* 0x000fe2000fffe0ff */
[----:B------:R-:W-:Y:S01]  /*4aa0*/  @!P1 IADD3 R8, P0, PT, R16, 0x580, RZ ;  /* 0x0000058010089810 */ /* 0x000fe20007f1e0ff */
[----:B------:R-:W-:Y:S01]  /*4ab0*/  VOTEU.ALL UP0, P1 ;  /* 0x0000000000ff7886 */ /* 0x000fe20000800000 */
[----:B------:R-:W-:Y:S03]  /*4ac0*/  UPRMT UR6, UR47, 0x654, UR33 ;  /* 0x000006542f067896 */ /* 0x000fe60008000021 */
[----:B------:R-:W-:Y:S02]  /*4ad0*/  @!P1 IMAD.X R6, RZ, RZ, R17, P0 ;  /* 0x000000ffff069224 */ /* 0x000fe400000e0611 */
[----:B------:R-:W-:Y:S02]  /*4ae0*/  IMAD.U32 R10, RZ, RZ, UR5 ;  /* 0x00000005ff0a7e24 */ /* 0x000fe4000f8e00ff */
[----:B------:R-:W-:Y:S03]  /*4af0*/  IMAD.U32 R11, RZ, RZ, UR4 ;  /* 0x00000004ff0b7e24 */ /* 0x000fe6000f8e00ff */
[----:B------:R-:W-:Y:S02]  /*4b00*/  @!P1 R2UR UR4, R10 ;  /* 0x000000000a0492ca */ /* 0x000fe400000e0000 */
[----:B------:R-:W-:Y:S11]  /*4b10*/  @!P1 R2UR UR5, R11 ;  /* 0x000000000b0592ca */ /* 0x000ff600000e0000 */
[----:B------:R-:W-:Y:S02]  /*4b20*/  @!UPT UIADD3 URZ, UPT, UPT, URZ, URZ, URZ ;  /* 0x000000fffffff290 */ /* 0x000fe4000fffe0ff */
[----:B------:R2:W-:Y:S01]  /*4b30*/  @!UP0 UTMALDG.3D [UR32], [UR4], desc[UR8] ;  /* 0x00000820040085b4 */ /* 0x0005e20008011000 */
[----:B------:R2:W-:Y:S01]  /*4b40*/  @!P1 SYNCS.ARRIVE.TRANS64.RED.A0TR RZ, [UR21+0x20], R0 ;  /* 0x00002000ffff99a7 */ /* 0x0005e20008300415 */
[----:B------:R-:W-:Y:S01]  /*4b50*/  SYNCS.ARRIVE.TRANS64.RED.A1T0 RZ, [UR6], RZ ;  /* 0x000000ffffff79a7 */ /* 0x000fe20008100406 */
[----:B------:R-:W3:Y:S02]  /*4b60*/  SYNCS.PHASECHK.TRANS64.TRYWAIT P2, [UR21+0x48], R9 ;  /* 0x00004809ff0075a7 */ /* 0x000ee40008041115 */
[----:B--23--:R-:W-:Y:S05]  /*4b70*/  @!P2 BRA `(.L_x_80) ;  /* 0x0000005000b4a947 */ /* 0x00cfea0003800000 */
.L_x_164:
        /* <DEDUP_REMOVED lines=8> */
[----:B------:R-:W-:Y:S01]  /*4c00*/  @!UP0 UIADD3 UR24, UPT, UPT, UR21, 0x2400, URZ ;  /* 0x0000240015188890 */ /* 0x000fe2000fffe0ff */
[----:B------:R-:W-:Y:S01]  /*4c10*/  VOTEU.ALL UP0, P1 ;  /* 0x0000000000ff7886 */ /* 0x000fe20000800000 */
[----:B------:R-:W-:Y:S01]  /*4c20*/  UMOV UR27, UR35 ;  /* 0x00000023001b7c82 */ /* 0x000fe20008000000 */
[----:B------:R-:W-:Y:S02]  /*4c30*/  UMOV UR28, UR36 ;  /* 0x00000024001c7c82 */ /* 0x000fe40008000000 */
[----:B------:R-:W-:Y:S01]  /*4c40*/  IMAD.U32 R10, RZ, RZ, UR5 ;  /* 0x00000005ff0a7e24 */ /* 0x000fe2000f8e00ff */
[----:B------:R-:W-:Y:S01]  /*4c50*/  UPRMT UR6, UR47, 0x654, UR25 ;  /* 0x000006542f067896 */ /* 0x000fe20008000019 */
[----:B------:R-:W-:Y:S02]  /*4c60*/  IMAD.U32 R11, RZ, RZ, UR4 ;  /* 0x00000004ff0b7e24 */ /* 0x000fe4000f8e00ff */
[----:B------:R-:W-:Y:S01]  /*4c70*/  @!P1 IMAD.X R6, RZ, RZ, R17, P0 ;  /* 0x000000ffff069224 */ /* 0x000fe200000e0611 */
        /* <DEDUP_REMOVED lines=8> */
.L_x_166:
[----:B------:R-:W-:Y:S01]  /*4d00*/  @!P1 R2UR UR5, R8 ;  /* 0x00000000080592ca */ /* 0x000fe200000e0000 */
[----:B------:R-:W-:Y:S01]  /*4d10*/  VOTEU.ALL UP0, P1 ;  /* 0x0000000000ff7886 */ /* 0x000fe20000800000 */
[----:B------:R-:W-:Y:S01]  /*4d20*/  @!P1 R2UR UR4, R6 ;  /* 0x00000000060492ca */ /* 0x000fe200000e0000 */
[----:B--2---:R-:W-:Y:S01]  /*4d30*/  @!P1 IMAD.MOV.U32 R0, RZ, RZ, 0x2000 ;  /* 0x00002000ff009424 */ /* 0x004fe200078e00ff */
[----:B------:R-:W-:Y:S01]  /*4d40*/  UMOV UR8, 0x0 ;  /* 0x0000000000087882 */ /* 0x000fe20000000000 */
[----:B------:R-:W-:Y:S01]  /*4d50*/  UMOV UR9, 0x10000000 ;  /* 0x1000000000097882 */ /* 0x000fe20000000000 */
[----:B------:R-:W-:Y:S01]  /*4d60*/  @!UP0 UIADD3 UR18, UPT, UPT, UR34, 0x80, URZ ;  /* 0x0000008022128890 */ /* 0x000fe2000fffe0ff */
[----:B------:R-:W-:Y:S01]  /*4d70*/  VIADD R14, R14, 0x1 ;  /* 0x000000010e0e7836 */ /* 0x000fe20000000000 */
[----:B------:R-:W-:Y:S01]  /*4d80*/  @!UP0 UIADD3 UR16, UPT, UPT, UR21, 0x4400, URZ ;  /* 0x0000440015108890 */ /* 0x000fe2000fffe0ff */
[----:B------:R-:W-:Y:S01]  /*4d90*/  VOTEU.ALL UP0, P1 ;  /* 0x0000000000ff7886 */ /* 0x000fe20000800000 */
[----:B------:R-:W-:Y:S01]  /*4da0*/  UMOV UR19, UR35 ;  /* 0x0000002300137c82 */ /* 0x000fe20008000000 */
[----:B------:R-:W-:Y:S02]  /*4db0*/  UMOV UR20, UR36 ;  /* 0x0000002400147c82 */ /* 0x000fe40008000000 */
[----:B------:R-:W-:Y:S01]  /*4dc0*/  IMAD.U32 R10, RZ, RZ, UR5 ;  /* 0x00000005ff0a7e24 */ /* 0x000fe2000f8e00ff */
[----:B------:R-:W-:Y:S01]  /*4dd0*/  UPRMT UR6, UR47, 0x654, UR17 ;  /* 0x000006542f067896 */ /* 0x000fe20008000011 */
        /* <DEDUP_REMOVED lines=9> */
.L_x_168:
[----:B------:R-:W-:Y:S01]  /*4e70*/  @!P1 IADD3 R6, P0, PT, R16, 0x580, RZ ;  /* 0x0000058010069810 */ /* 0x000fe20007f1e0ff */
[----:B------:R-:W-:Y:S01]  /*4e80*/  VOTEU.ALL UP0, P1 ;  /* 0x0000000000ff7886 */ /* 0x000fe20000800000 */
[----:B------:R-:W-:Y:S01]  /*4e90*/  UMOV UR6, 0x0 ;  /* 0x0000000000067882 */ /* 0x000fe20000000000 */
[----:B------:R-:W-:Y:S01]  /*4ea0*/  UMOV UR7, 0x10000000 ;  /* 0x1000000000077882 */ /* 0x000fe20000000000 */
[----:B------:R-:W-:Y:S01]  /*4eb0*/  @!P1 R2UR UR5, R6 ;  /* 0x00000000060592ca */ /* 0x000fe200000e0000 */
[----:B--2---:R-:W-:Y:S01]  /*4ec0*/  @!P1 IMAD.X R0, RZ, RZ, R17, P0 ;  /* 0x000000ffff009224 */ /* 0x004fe200000e0611 */
[----:B------:R-:W-:Y:S01]  /*4ed0*/  @!UP0 UIADD3 UR10, UPT, UPT, UR34, 0xc0, URZ ;  /* 0x000000c0220a8890 */ /* 0x000fe2000fffe0ff */
[----:B------:R-:W-:Y:S01]  /*4ee0*/  R2UR UR16, R83 ;  /* 0x00000000531072ca */ /* 0x000fe200000e0000 */
[----:B------:R-:W-:Y:S01]  /*4ef0*/  @!UP0 UIADD3 UR8, UPT, UPT, UR21, 0x6400, URZ ;  /* 0x0000640015088890 */ /* 0x000fe2000fffe0ff */
[----:B------:R-:W-:Y:S01]  /*4f00*/  ISETP.NE.AND P0, PT, R14, 0x2, PT ;  /* 0x000000020e00780c */ /* 0x000fe20003f05270 */
[----:B------:R-:W-:Y:S01]  /*4f10*/  @!UP0 UIADD3 UR9, UPT, UPT, UR21, 0x38, URZ ;  /* 0x0000003815098890 */ /* 0x000fe2000fffe0ff */
[----:B------:R-:W-:Y:S01]  /*4f20*/  @!P1 R2UR UR4, R0 ;  /* 0x00000000000492ca */ /* 0x000fe200000e0000 */
[----:B------:R-:W-:Y:S01]  /*4f30*/  VOTEU.ALL UP0, P1 ;  /* 0x0000000000ff7886 */ /* 0x000fe20000800000 */
[----:B------:R-:W-:Y:S01]  /*4f40*/  UMOV UR11, UR35 ;  /* 0x00000023000b7c82 */ /* 0x000fe20008000000 */
[----:B------:R-:W-:Y:S01]  /*4f50*/  UMOV UR12, UR36 ;  /* 0x00000024000c7c82 */ /* 0x000fe20008000000 */
[----:B------:R-:W-:Y:S01]  /*4f60*/  SEL R0, RZ, 0x1, P0 ;  /* 0x00000001ff007807 */ /* 0x000fe20000000000 */
[----:B------:R-:W-:Y:S01]  /*4f70*/  UIADD3 UR20, UPT, UPT, UR13, UR63, URZ ;  /* 0x0000003f0d147290 */ /* 0x000fe2000fffe0ff */
[----:B------:R-:W-:Y:S01]  /*4f80*/  IMAD.U32 R8, RZ, RZ, UR5 ;  /* 0x00000005ff087e24 */ /* 0x000fe2000f8e00ff */
[----:B------:R-:W-:Y:S01]  /*4f90*/  LOP3.LUT R15, R15, 0x1, RZ, 0x3c, !PT ;  /* 0x000000010f0f7812 */ /* 0x000fe200078e3cff */
[----:B------:R-:W-:Y:S01]  /*4fa0*/  UPLOP3.LUT UP3, UPT, UPT, UPT, UPT, 0x80, 0x8 ;  /* 0x000000000008789c */ /* 0x000fe20003f6f070 */
[----:B------:R-:W-:Y:S01]  /*4fb0*/  LOP3.LUT R13, R13, R0, RZ, 0x3c, !PT ;  /* 0x000000000d0d7212 */ /* 0x000fe200078e3cff */
[----:B------:R-:W-:Y:S01]  /*4fc0*/  UIADD3 UR16, UPT, UPT, UR14, UR16, URZ ;  /* 0x000000100e107290 */ /* 0x000fe2000fffe0ff */
[----:B------:R-:W-:Y:S01]  /*4fd0*/  SEL R14, R14, RZ, P0 ;  /* 0x000000ff0e0e7207 */ /* 0x000fe20000000000 */
[----:B------:R-:W-:Y:S01]  /*4fe0*/  UMOV UR36, UR29 ;  /* 0x0000001d00247c82 */ /* 0x000fe20008000000 */
[----:B------:R-:W-:Y:S01]  /*4ff0*/  IMAD.U32 R9, RZ, RZ, UR4 ;  /* 0x00000004ff097e24 */ /* 0x000fe2000f8e00ff */
[----:B------:R-:W-:Y:S04]  /*5000*/  @!P1 R2UR UR4, R8 ;  /* 0x00000000080492ca */ /* 0x000fe800000e0000 */
[----:B------:R-:W-:Y:S11]  /*5010*/  @!P1 R2UR UR5, R9 ;  /* 0x00000000090592ca */ /* 0x000ff600000e0000 */
[----:B------:R-:W-:Y:S02]  /*5020*/  @!UPT UIADD3 URZ, UPT, UPT, URZ, URZ, URZ ;  /* 0x000000fffffff290 */ /* 0x000fe4000fffe0ff */
[----:B------:R2:W-:Y:S01]  /*5030*/  @!UP0 UTMALDG.3D [UR8], [UR4], desc[UR6] ;  /* 0x00000608040085b4 */ /* 0x0005e20008011000 */
[----:B------:R2:W-:Y:S01]  /*5040*/  @!P1 SYNCS.ARRIVE.TRANS64.RED.A0TR RZ, [UR21+0x38], R7 ;  /* 0x00003807ffff99a7 */ /* 0x0005e20008300415 */
[----:B------:R-:W-:Y:S01]  /*5050*/  SYNCS.ARRIVE.TRANS64.RED.A1T0 RZ, [UR37], RZ ;  /* 0x000000ffffff79a7 */ /* 0x000fe20008100425 */
[----:B------:R-:W-:Y:S05]  /*5060*/  BRA.U UP1, `(.L_x_83) ;  /* 0xfffffff101687547 */ /* 0x000fea000b83ffff */
[----:B------:R-:W-:-:S04]  /*5070*/  SHF.L.U32 R3, R15, 0x1f, RZ ;  /* 0x0000001f0f037819 */ /* 0x000fc800000006ff */
[----:B------:R-:W3:Y:S02]  /*5080*/  SYNCS.PHASECHK.TRANS64.TRYWAIT P0, [UR21+0x40], R3 ;  /* 0x00004003ff0075a7 */ /* 0x000ee40008001115 */
[----:B---3--:R-:W-:Y:S05]  /*5090*/  @!P0 BRA `(.L_x_84) ;  /* 0x0000004c00b48947 */ /* 0x008fea0003800000 */
.L_x_170:
[----:B------:R-:W4:Y:S02]  /*50a0*/  SYNCS.PHASECHK.TRANS64.TRYWAIT P0, [UR21+0x48], R3 ;  /* 0x00004803ff0075a7 */ /* 0x000f240008001115 */
[----:B----4-:R-:W-:Y:S05]  /*50b0*/  @!P0 BRA `(.L_x_85) ;  /* 0x0000004c00c48947 */ /* 0x010fea0003800000 */
.L_x_172:
[----:B------:R-:W4:Y:S02]  /*50c0*/  SYNCS.PHASECHK.TRANS64.TRYWAIT P0, [UR21+0x50], R3 ;  /* 0x00005003ff0075a7 */ /* 0x000f240008001115 */
[----:B----4-:R-:W-:Y:S05]  /*50d0*/  @!P0 BRA `(.L_x_86) ;  /* 0x0000004c00d48947 */ /* 0x010fea0003800000 */
.L_x_174:
[----:B---3--:R-:W-:-:S07]  /*50e0*/  MOV R0, UR21 ;  /* 0x0000001500007c02 */ /* 0x008fce0008000f00 */
.L_x_87:
[----:B---3--:R-:W-:-:S04]  /*50f0*/  SHF.L.U32 R3, R15, 0x1f, RZ ;  /* 0x0000001f0f037819 */ /* 0x008fc800000006ff */
[----:B------:R3:W4:Y:S03]  /*5100*/  SYNCS.PHASECHK.TRANS64.TRYWAIT P0, [R0+URZ+0x58], R3 ;  /* 0x00005803000075a7 */ /* 0x00072600080011ff */
[----:B----4-:R-:W-:Y:S05]  /*5110*/  @!P0 NANOSLEEP.SYNCS 0x989680 ;  /* 0x009896800000895d */ /* 0x010fea0003900000 */
[----:B------:R-:W4:Y:S02]  /*5120*/  @!P0 SYNCS.PHASECHK.TRANS64 P0, [R0+URZ+0x58], R3 ;  /* 0x00005803000085a7 */ /* 0x000f2400080010ff */
[----:B-12-4-:R-:W-:Y:S05]  /*5130*/  @P0 EXIT ;  /* 0x000000000000094d */ /* 0x016fea0003800000 */
[----:B------:R-:W-:Y:S05]  /*5140*/  BRA `(.L_x_87) ;  /* 0xfffffffc00e87947 */ /* 0x000fea000383ffff */
.L_x_72:
[----:B------:R-:W-:-:S06]  /*5150*/  UISETP.GE.AND UP0, UPT, UR17, 0x4, UPT ;  /* 0x000000041100788c */ /* 0x000fcc000bf06270 */
[----:B------:R-:W-:-:S13]  /*5160*/  PLOP3.LUT P0, PT, PT, PT, UP0, 0x80, 0x8 ;  /* 0x000000000008781c */ /* 0x000fda0003f0f008 */
[----:B------:R-:W-:Y:S05]  /*5170*/  @!P0 EXIT ;  /* 0x000000000000894d */ /* 0x000fea0003800000 */
[----:B------:R-:W-:Y:S01]  /*5180*/  BAR.SYNC.DEFER_BLOCKING 0x6, 0xa0 ;  /* 0x0182800000007b1d */ /* 0x000fe20000010000 */
[C---:B------:R-:W-:Y:S01]  /*5190*/  IMAD.SHL.U32 R7, R93.reuse, 0x40, RZ ;  /* 0x000000405d077824 */ /* 0x040fe200078e00ff */
[----:B------:R-:W-:Y:S01]  /*51a0*/  SHF.R.U32.HI R3, RZ, 0x1, R93 ;  /* 0x00000001ff037819 */ /* 0x000fe2000001165d */
[C---:B------:R-:W-:Y:S01]  /*51b0*/  IMAD.U32 R37, R93.reuse, 0x10000, RZ ;  /* 0x000100005d257824 */ /* 0x040fe200078e00ff */
[C---:B------:R-:W-:Y:S01]  /*51c0*/  R2P PR, R93.reuse, 0x6 ;  /* 0x000000065d007804 */ /* 0x040fe20000000000 */
[----:B------:R-:W-:Y:S01]  /*51d0*/  IMAD.SHL.U32 R80, R93, 0x20, RZ ;  /* 0x000000205d507824 */ /* 0x000fe200078e00ff */
[----:B------:R-:W-:Y:S01]  /*51e0*/  UMOV UR44, 0x400 ;  /* 0x00000400002c7882 */ /* 0x000fe20000000000 */
[----:B------:R-:W1:Y:S01]  /*51f0*/  LDCU.64 UR4, c[0x0][0x890] ;  /* 0x00011200ff0477ac */ /* 0x000e620008000a00 */
[----:B------:R-:W2:Y:S01]  /*5200*/  LDC.64 R78, c[0x0][0x8b0] ;  /* 0x00022c00ff4e7b82 */ /* 0x000ea20000000a00 */
[C---:B------:R-:W-:Y:S01]  /*5210*/  LOP3.LUT R2, R7.reuse, 0x1c0, RZ, 0xc0, !PT ;  /* 0x000001c007027812 */ /* 0x040fe200078ec0ff */
[----:B------:R-:W-:Y:S01]  /*5220*/  IMAD.MOV.U32 R91, RZ, RZ, 0x20 ;  /* 0x00000020ff5b7424 */ /* 0x000fe200078e00ff */
[----:B------:R-:W-:Y:S01]  /*5230*/  ULEA UR44, UR47, UR44, 0x18 ;  /* 0x0000002c2f2c7291 */ /* 0x000fe2000f8ec0ff */
[----:B------:R-:W-:Y:S01]  /*5240*/  LOP3.LUT R7, R7, 0x200, RZ, 0xc0, !PT ;  /* 0x0000020007077812 */ /* 0x000fe200078ec0ff */
[----:B------:R-:W-:Y:S01]  /*5250*/  IMAD.MOV.U32 R90, RZ, RZ, 0x1 ;  /* 0x00000001ff5a7424 */ /* 0x000fe200078e00ff */
[----:B------:R-:W-:Y:S01]  /*5260*/  LOP3.LUT R3, R2, 0x8, R3, 0xf8, !PT ;  /* 0x0000000802037812 */ /* 0x000fe200078ef803 */
[----:B------:R-:W-:Y:S01]  /*5270*/  IMAD.SHL.U32 R2, R93, 0x8, RZ ;  /* 0x000000085d027824 */ /* 0x000fe200078e00ff */
[----:B------:R-:W3:Y:S01]  /*5280*/  LDC.64 R76, c[0x0][0x8a8] ;  /* 0x00022a00ff4c7b82 */ /* 0x000ee20000000a00 */
[----:B------:R-:W-:Y:S01]  /*5290*/  LOP3.LUT R37, R37, 0x600000, RZ, 0xc0, !PT ;  /* 0x0060000025257812 */ /* 0x000fe200078ec0ff */
[----:B------:R-:W-:Y:S01]  /*52a0*/  IMAD.MOV.U32 R36, RZ, RZ, RZ ;  /* 0x000000ffff247224 */ /* 0x000fe200078e00ff */
[----:B------:R-:W-:-:S02]  /*52b0*/  LOP3.LUT R80, R7, 0xc00, R80, 0xf8, !PT ;  /* 0x00000c0007507812 */ /* 0x000fc400078ef850 */
[----:B------:R-:W-:Y:S02]  /*52c0*/  CS2R R88, SRZ ;  /* 0x0000000000587805 */ /* 0x000fe4000001ff00 */
[----:B------:R-:W-:Y:S01]  /*52d0*/  LOP3.LUT R3, R3, 0x38, R2, 0x78, !PT ;  /* 0x0000003803037812 */ /* 0x000fe200078e7802 */
[----:B------:R-:W-:Y:S01]  /*52e0*/  IMAD.MOV.U32 R87, RZ, RZ, RZ ;  /* 0x000000ffff577224 */ /* 0x000fe200078e00ff */
[----:B------:R-:W-:Y:S01]  /*52f0*/  SEL R92, R91, 0xffffffe0, !P2 ;  /* 0xffffffe05b5c7807 */ /* 0x000fe20005000000 */
[----:B------:R-:W4:Y:S01]  /*5300*/  LDS R0, [UR44+0x120] ;  /* 0x0001202cff007984 */ /* 0x000f220008000800 */
[----:B-1----:R-:W-:Y:S01]  /*5310*/  IMAD.U32 R95, RZ, RZ, UR4 ;  /* 0x00000004ff5f7e24 */ /* 0x002fe2000f8e00ff */
[----:B------:R-:W-:Y:S01]  /*5320*/  UIADD3 UR4, UPT, UPT, UR44, 0x400, URZ ;  /* 0x000004002c047890 */ /* 0x000fe2000fffe0ff */
[----:B------:R-:W-:Y:S01]  /*5330*/  LOP3.LUT R80, R80, R3, RZ, 0xfc, !PT ;  /* 0x0000000350507212 */ /* 0x000fe200078efcff */
[----:B------:R-:W-:Y:S01]  /*5340*/  IMAD.U32 R94, RZ, RZ, UR5 ;  /* 0x00000005ff5e7e24 */ /* 0x000fe2000f8e00ff */
[----:B------:R-:W-:Y:S01]  /*5350*/  LOP3.LUT R93, R93, 0x60, RZ, 0xc0, !PT ;  /* 0x000000605d5d7812 */ /* 0x000fe200078ec0ff */
[----:B------:R-:W1:Y:S01]  /*5360*/  LDCU UR60, c[0x0][0x370] ;  /* 0x00006e00ff3c77ac */ /* 0x000e620008000800 */
[----:B------:R-:W-:Y:S01]  /*5370*/  SEL R91, R91, 0xffffffe0, !P1 ;  /* 0xffffffe05b5b7807 */ /* 0x000fe20004800000 */
[----:B------:R-:W-:Y:S01]  /*5380*/  IMAD.U32 R85, RZ, RZ, UR4 ;  /* 0x00000004ff557e24 */ /* 0x000fe2000f8e00ff */
[----:B------:R-:W1:Y:S01]  /*5390*/  LDCU UR43, c[0x0][0xb0c] ;  /* 0x00016180ff2b77ac */ /* 0x000e620008000800 */
[----:B------:R-:W1:Y:S01]  /*53a0*/  LDCU UR39, c[0x0][0xb30] ;  /* 0x00016600ff2777ac */ /* 0x000e620008000800 */
[----:B------:R-:W1:Y:S01]  /*53b0*/  LDCU.64 UR54, c[0x0][0x888] ;  /* 0x00011100ff3677ac */ /* 0x000e620008000a00 */
[----:B------:R-:W1:Y:S01]  /*53c0*/  LDCU.64 UR40, c[0x0][0xb28] ;  /* 0x00016500ff2877ac */ /* 0x000e620008000a00 */
[----:B------:R-:W1:Y:S01]  /*53d0*/  LDCU.128 UR56, c[0x0][0xb10] ;  /* 0x00016200ff3877ac */ /* 0x000e620008000c00 */
[----:B------:R-:W1:Y:S01]  /*53e0*/  LDCU UR53, c[0x0][0x374] ;  /* 0x00006e80ff3577ac */ /* 0x000e620008000800 */
[----:B------:R-:W-:Y:S01]  /*53f0*/  UMOV UR52, URZ ;  /* 0x000000ff00347c82 */ /* 0x000fe20008000000 */
[----:B------:R-:W-:Y:S01]  /*5400*/  UMOV UR46, URZ ;  /* 0x000000ff002e7c82 */ /* 0x000fe20008000000 */
[----:B-1234-:R-:W-:-:S07]  /*5410*/  IMAD.IADD R37, R0, 0x1, R37 ;  /* 0x0000000100257824 */ /* 0x01efce00078e0225 */
.L_x_131:
[C---:B------:R-:W-:Y:S02]  /*5420*/  LEA R3, R87.reuse, UR44, 0x3 ;  /* 0x0000002c57037c11 */ /* 0x040fe4000f8e18ff */
[----:B------:R-:W-:Y:S02]  /*5430*/  SHF.L.U32 R0, R88, 0x1f, RZ ;  /* 0x0000001f58007819 */ /* 0x000fe400000006ff */
[----:B------:R-:W-:Y:S02]  /*5440*/  LEA R5, R87, UR44, 0x4 ;  /* 0x0000002c57057c11 */ /* 0x000fe4000f8e20ff */
[----:B-1----:R-:W1:Y:S02]  /*5450*/  SYNCS.PHASECHK.TRANS64.TRYWAIT P0, [R3+URZ+0x70], R0 ;  /* 0x00007000030075a7 */ /* 0x002e6400080011ff */
[----:B-1----:R-:W-:Y:S05]  /*5460*/  @!P0 BRA `(.L_x_88) ;  /* 0x0000004c00088947 */ /* 0x002fea0003800000 */
.L_x_175:
        /* <DEDUP_REMOVED lines=11> */
[----:B------:R-:W-:Y:S01]  /*5520*/  PLOP3.LUT P0, PT, PT, PT, UP1, 0x80, 0x8 ;  /* 0x000000000008781c */ /* 0x000fe20003f0f018 */
[----:B------:R-:W-:Y:S11]  /*5530*/  UP2UR UR62, UPR, URZ, 0x2 ;  /* 0x00000002ff3e7883 */ /* 0x000ff60008000000 */
[----:B------:R-:W-:Y:S01]  /*5540*/  @!UPT UIADD3 URZ, UPT, UPT, URZ, URZ, URZ ;  /* 0x000000fffffff290 */ /* 0x000fe2000fffe0ff */
[----:B-1----:R-:W-:Y:S02]  /*5550*/  @P0 SHF.R.U32.HI R0, RZ, 0x10, R5 ;  /* 0x00000010ff000819 */ /* 0x002fe40000011605 */
        /* <DEDUP_REMOVED lines=12> */
[----:B------:R-:W2:Y:S01]  /*5620*/  LDCU UR12, c[0x0][0xb20] ;  /* 0x00016400ff0c77ac */ /* 0x000ea20008000800 */
[----:B------:R-:W-:Y:S02]  /*5630*/  UIMAD.WIDE.U32 UR4, UR53, UR59, URZ ;  /* 0x0000003b350472a5 */ /* 0x000fe4000f8e00ff */
[----:B------:R-:W-:Y:S02]  /*5640*/  UIMAD.WIDE.U32 UR6, UR60, UR56, URZ ;  /* 0x000000383c0672a5 */ /* 0x000fe4000f8e00ff */
[----:B------:R-:W-:Y:S02]  /*5650*/  UISETP.NE.AND UP0, UPT, UR58, 0x1, UPT ;  /* 0x000000013a00788c */ /* 0x000fe4000bf05270 */
[----:B------:R-:W-:Y:S02]  /*5660*/  UIMAD.WIDE.U32 UR8, UR37, UR59, URZ ;  /* 0x0000003b250872a5 */ /* 0x000fe4000f8e00ff */
[----:B------:R-:W-:Y:S02]  /*5670*/  UIMAD.WIDE.U32 UR10, UR38, UR56, URZ ;  /* 0x00000038260a72a5 */ /* 0x000fe4000f8e00ff */
[----:B------:R-:W-:Y:S02]  /*5680*/  UISETP.NE.AND UP1, UPT, UR43, 0x1, UPT ;  /* 0x000000012b00788c */ /* 0x000fe4000bf25270 */
[----:B------:R-:W-:Y:S01]  /*5690*/  UISETP.NE.AND UP2, UPT, UR42, 0x1, UPT ;  /* 0x000000012a00788c */ /* 0x000fe2000bf45270 */
[----:B------:R-:W-:Y:S02]  /*56a0*/  UMOV UR4, UR5 ;  /* 0x0000000500047c82 */ /* 0x000fe40008000000 */
[----:B--2---:R-:W-:Y:S03]  /*56b0*/  USHF.R.U32.HI UR5, URZ, UR12, UR4 ;  /* 0x0000000cff057299 */ /* 0x004fe60008011604 */
[----:B------:R-:W-:Y:S02]  /*56c0*/  UMOV UR4, UR7 ;  /* 0x0000000700047c82 */ /* 0x000fe40008000000 */
[----:B------:R-:W-:Y:S02]  /*56d0*/  USHF.R.U32.HI UR7, URZ, UR57, UR4 ;  /* 0x00000039ff077299 */ /* 0x000fe40008011604 */
[----:B------:R-:W-:Y:S02]  /*56e0*/  USEL UR4, UR53, UR5, !UP0 ;  /* 0x0000000535047287 */ /* 0x000fe4000c000000 */
[----:B------:R-:W-:Y:S01]  /*56f0*/  USEL UR7, UR60, UR7, !UP1 ;  /* 0x000000073c077287 */ /* 0x000fe2000c800000 */
[----:B------:R-:W-:Y:S01]  /*5700*/  UMOV UR5, UR9 ;  /* 0x0000000900057c82 */ /* 0x000fe20008000000 */
[----:B------:R-:W-:Y:S02]  /*5710*/  UIMAD.WIDE.U32 UR8, UR4, UR40, URZ ;  /* 0x00000028040872a5 */ /* 0x000fe4000f8e00ff */
[----:B------:R-:W-:Y:S03]  /*5720*/  USHF.R.U32.HI UR6, URZ, UR12, UR5 ;  /* 0x0000000cff067299 */ /* 0x000fe60008011605 */
[----:B------:R-:W-:Y:S01]  /*5730*/  UMOV UR5, UR11 ;  /* 0x0000000b00057c82 */ /* 0x000fe20008000000 */
[----:B------:R-:W-:Y:S02]  /*5740*/  UIMAD.WIDE.U32 UR10, UR7, UR40, URZ ;  /* 0x00000028070a72a5 */ /* 0x000fe4000f8e00ff */
[----:B------:R-:W-:Y:S02]  /*5750*/  USHF.R.U32.HI UR12, URZ, UR57, UR5 ;  /* 0x00000039ff0c7299 */ /* 0x000fe40008011605 */
[----:B------:R-:W-:Y:S01]  /*5760*/  USEL UR6, UR37, UR6, !UP0 ;  /* 0x0000000625067287 */ /* 0x000fe2000c000000 */
[----:B------:R-:W-:Y:S02]  /*5770*/  UMOV UR5, UR9 ;  /* 0x0000000900057c82 */ /* 0x000fe40008000000 */
[----:B------:R-:W-:Y:S01]  /*5780*/  UMOV UR10, UR11 ;  /* 0x0000000b000a7c82 */ /* 0x000fe20008000000 */
[----:B------:R-:W-:Y:S02]  /*5790*/  @UP2 USHF.R.U32.HI UR4, URZ, UR41, UR5 ;  /* 0x00000029ff042299 */ /* 0x000fe40008011605 */
[----:B------:R-:W-:Y:S02]  /*57a0*/  @UP2 USHF.R.U32.HI UR7, URZ, UR41, UR10 ;  /* 0x00000029ff072299 */ /* 0x000fe4000801160a */
[----:B------:R-:W-:Y:S02]  /*57b0*/  UIMAD UR4, UR42, UR4, URZ ;  /* 0x000000042a0472a4 */ /* 0x000fe4000f8e02ff */
        /* <DEDUP_REMOVED lines=8> */
[----:B------:R-:W-:Y:S02]  /*5840*/  USEL UR11, UR6, UR4, !UP2 ;  /* 0x00000004060b7287 */ /* 0x000fe4000d000000 */
[----:B------:R-:W-:Y:S02]  /*5850*/  UIADD3 UR8, UPT, UPT, -UR5, URZ, URZ ;  /* 0x000000ff05087290 */ /* 0x000fe4000fffe1ff */
[----:B------:R-:W-:Y:S01]  /*5860*/  UIADD3 UR10, UPT, UPT, -UR11, URZ, URZ ;  /* 0x000000ff0b0a7290 */ /* 0x000fe2000fffe1ff */
[----:B------:R-:W-:Y:S01]  /*5870*/  @!UP0 UMOV UR4, UR9 ;  /* 0x0000000900048c82 */ /* 0x000fe20008000000 */
[----:B------:R-:W-:Y:S02]  /*5880*/  UIADD3 UR9, UPT, UPT, -UR6, URZ, URZ ;  /* 0x000000ff06097290 */ /* 0x000fe4000fffe1ff */
[----:B------:R-:W-:Y:S02]  /*5890*/  @!UP0 USHF.R.U32.HI UR4, URZ, UR41, UR4 ;  /* 0x00000029ff048299 */ /* 0x000fe40008011604 */
[----:B------:R-:W-:Y:S02]  /*58a0*/  UIMAD UR10, UR42, UR10, UR6 ;  /* 0x0000000a2a0a72a4 */ /* 0x000fe4000f8e0206 */
[----:B------:R-:W-:Y:S04]  /*58b0*/  @!UP0 USEL UR4, UR5, UR4, !UP2 ;  /* 0x0000000405048287 */ /* 0x000fe8000d000000 */
[----:B------:R-:W-:Y:S02]  /*58c0*/  @!UP0 UIMAD UR10, UR7, UR10, UR4 ;  /* 0x0000000a070a82a4 */ /* 0x000fe4000f8e0204 */
[----:B------:R-:W-:Y:S02]  /*58d0*/  @!UP0 UIADD3 UR11, UPT, UPT, UR11, -UR4, URZ ;  /* 0x800000040b0b8290 */ /* 0x000fe4000fffe0ff */
[----:B------:R-:W-:Y:S02]  /*58e0*/  UIMAD UR7, UR43, UR8, UR38 ;  /* 0x000000082b0772a4 */ /* 0x000fe4000f8e0226 */
[----:B------:R-:W-:Y:S02]  /*58f0*/  @!UP0 UIMAD UR6, UR11, UR42, UR5 ;  /* 0x0000002a0b0682a4 */ /* 0x000fe4000f8e0205 */
[----:B------:R-:W-:Y:S01]  /*5900*/  UIMAD UR4, UR58, UR9, UR37 ;  /* 0x000000093a0472a4 */ /* 0x000fe2000f8e0225 */
[----:B------:R-:W-:Y:S02]  /*5910*/  @!UP0 UMOV UR5, UR10 ;  /* 0x0000000a00058c82 */ /* 0x000fe40008000000 */
[----:B------:R-:W-:Y:S02]  /*5920*/  UIMAD UR38, UR5, UR43, UR7 ;  /* 0x0000002b052672a4 */ /* 0x000fe4000f8e0207 */
[----:B------:R-:W-:Y:S11]  /*5930*/  UIMAD UR37, UR6, UR58, UR4 ;  /* 0x0000003a062572a4 */ /* 0x000ff6000f8e0204 */
[----:B------:R-:W-:Y:S01]  /*5940*/  @!UPT UIADD3 URZ, UPT, UPT, URZ, URZ, URZ ;  /* 0x000000fffffff290 */ /* 0x000fe2000fffe0ff */
.L_x_89:
[----:B------:R-:W-:Y:S01]  /*5950*/  UISETP.NE.AND UP0, UPT, UR39, 0x1, UPT ;  /* 0x000000012700788c */ /* 0x000fe2000bf05270 */
[----:B------:R-:W-:Y:S01]  /*5960*/  LOP3.LUT P0, RZ, R85, 0x3f0, RZ, 0xc0, !PT ;  /* 0x000003f055ff7812 */ /* 0x000fe2000780c0ff */
[----:B------:R-:W-:Y:S01]  /*5970*/  USHF.L.U32 UR50, UR16, 0x6, URZ ;  /* 0x0000000610327899 */ /* 0x000fe200080006ff */
[----:B------:R-:W-:Y:S01]  /*5980*/  BSSY.RECONVERGENT B6, `(.L_x_90) ;  /* 0x0000034000067945 */ /* 0x000fe20003800200 */
[----:B------:R-:W-:Y:S01]  /*5990*/  USHF.L.U32 UR49, UR20, 0x8, URZ ;  /* 0x0000000814317899 */ /* 0x000fe200080006ff */
[----:B------:R-:W-:Y:S06]  /*59a0*/  IADD3 R87, PT, PT, R87, 0x1, RZ ;  /* 0x0000000157577810 */ /* 0x000fec0007ffe0ff */
[----:B------:R-:W2:Y:S01]  /*59b0*/  @!UP0 LDCU.128 UR12, c[0x0][0xb10] ;  /* 0x00016200ff0c87ac */ /* 0x000ea20008000c00 */
[----:B------:R-:W3:Y:S01]  /*59c0*/  @!UP0 LDCU UR5, c[0x0][0xb0c] ;  /* 0x00016180ff0587ac */ /* 0x000ee20008000800 */
[----:B------:R-:W4:Y:S01]  /*59d0*/  @!UP0 LDCU UR10, c[0x0][0xb20] ;  /* 0x00016400ff0a87ac */ /* 0x000f220008000800 */
[----:B--2---:R-:W-:Y:S02]  /*59e0*/  UIMAD.WIDE.U32 UR8, UR38, UR12, URZ ;  /* 0x0000000c260872a5 */ /* 0x004fe4000f8e00ff */
[----:B------:R-:W-:Y:S02]  /*59f0*/  UIMAD.WIDE.U32 UR6, UR37, UR15, URZ ;  /* 0x0000000f250672a5 */ /* 0x000fe4000f8e00ff */
[----:B------:R-:W-:Y:S03]  /*5a00*/  @!UP0 UISETP.NE.AND UP1, UPT, UR14, 0x1, UPT ;  /* 0x000000010e00888c */ /* 0x000fe6000bf25270 */
[----:B------:R-:W-:Y:S01]  /*5a10*/  @!UP0 UMOV UR4, UR9 ;  /* 0x0000000900048c82 */ /* 0x000fe20008000000 */
[----:B---3--:R-:W-:Y:S02]  /*5a20*/  @!UP0 UISETP.NE.AND UP2, UPT, UR5, 0x1, UPT ;  /* 0x000000010500888c */ /* 0x008fe4000bf45270 */
[----:B------:R-:W-:Y:S01]  /*5a30*/  @!UP0 USHF.R.U32.HI UR4, URZ, UR13, UR4 ;  /* 0x0000000dff048299 */ /* 0x000fe20008011604 */
[----:B------:R-:W-:Y:S02]  /*5a40*/  @!UP0 UMOV UR6, UR7 ;  /* 0x0000000700068c82 */ /* 0x000fe40008000000 */
[----:B----4-:R-:W-:Y:S02]  /*5a50*/  @!UP0 USHF.R.U32.HI UR6, URZ, UR10, UR6 ;  /* 0x0000000aff068299 */ /* 0x010fe40008011606 */
[----:B------:R-:W-:Y:S02]  /*5a60*/  @!UP0 USEL UR7, UR38, UR4, !UP2 ;  /* 0x0000000426078287 */ /* 0x000fe4000d000000 */
[----:B------:R-:W-:Y:S04]  /*5a70*/  @!UP0 USEL UR6, UR37, UR6, !UP1 ;  /* 0x0000000625068287 */ /* 0x000fe8000c800000 */
[----:B------:R-:W-:Y:S02]  /*5a80*/  @!UP0 UIADD3 UR4, UPT, UPT, -UR7, UR6, URZ ;  /* 0x0000000607048290 */ /* 0x000fe4000fffe1ff */
[----:B------:R-:W-:Y:S02]  /*5a90*/  @!UP0 UIADD3 UR6, UPT, UPT, UR7, -UR6, URZ ;  /* 0x8000000607068290 */ /* 0x000fe4000fffe0ff */
[----:B------:R-:W-:Y:S02]  /*5aa0*/  @!UP0 UIMAD UR38, UR4, UR5, UR38 ;  /* 0x00000005042682a4 */ /* 0x000fe4000f8e0226 */
[----:B------:R-:W-:Y:S01]  /*5ab0*/  @!UP0 UIMAD UR37, UR6, UR14, UR37 ;  /* 0x0000000e062582a4 */ /* 0x000fe2000f8e0225 */
[----:B------:R-:W-:Y:S11]  /*5ac0*/  @!P0 BRA `(.L_x_91) ;  /* 0x00000000007c8947 */ /* 0x000ff60003800000 */
[----:B------:R-:W2:Y:S01]  /*5ad0*/  LDCU.64 UR8, c[0x4][0x80] ;  /* 0x01001000ff0877ac */ /* 0x000ea20008000a00 */
[----:B------:R-:W-:Y:S01]  /*5ae0*/  MOV R2, 0x0 ;  /* 0x0000000000027802 */ /* 0x000fe20000000f00 */
[----:B------:R-:W-:Y:S02]  /*5af0*/  HFMA2 R12, -RZ, RZ, 0, 5.9604644775390625e-08 ;  /* 0x00000001ff0c7431 */ /* 0x000fe400000001ff */
[----:B------:R-:W-:Y:S01]  /*5b00*/  IMAD.MOV.U32 R8, RZ, RZ, 0x70 ;  /* 0x00000070ff087424 */ /* 0x000fe200078e00ff */
[----:B------:R3:W4:Y:S01]  /*5b10*/  LDC.64 R14, c[0x4][R2] ;  /* 0x01000000020e7b82 */ /* 0x0007220000000a00 */
[----:B------:R-:W1:Y:S01]  /*5b20*/  LDCU.64 UR6, c[0x4][0x88] ;  /* 0x01001100ff0677ac */ /* 0x000e620008000a00 */
[----:B------:R-:W-:Y:S01]  /*5b30*/  IMAD.MOV.U32 R13, RZ, RZ, RZ ;  /* 0x000000ffff0d7224 */ /* 0x000fe200078e00ff */
[----:B------:R-:W1:Y:S01]  /*5b40*/  LDCU.64 UR4, c[0x4][0x8] ;  /* 0x01000100ff0477ac */ /* 0x000e620008000a00 */
[----:B--2---:R-:W-:Y:S01]  /*5b50*/  MOV R5, UR9 ;  /* 0x0000000900057c02 */ /* 0x004fe20008000f00 */
[----:B------:R-:W-:Y:S01]  /*5b60*/  IMAD.U32 R4, RZ, RZ, UR8 ;  /* 0x00000008ff047e24 */ /* 0x000fe2000f8e00ff */
[----:B-1----:R-:W-:Y:S01]  /*5b70*/  MOV R7, UR7 ;  /* 0x0000000700077c02 */ /* 0x002fe20008000f00 */
[----:B------:R-:W-:Y:S01]  /*5b80*/  IMAD.U32 R6, RZ, RZ, UR6 ;  /* 0x00000006ff067e24 */ /* 0x000fe2000f8e00ff */
[----:B------:R-:W-:Y:S01]  /*5b90*/  MOV R11, UR5 ;  /* 0x00000005000b7c02 */ /* 0x000fe20008000f00 */
[----:B------:R-:W-:Y:S02]  /*5ba0*/  IMAD.U32 R10, RZ, RZ, UR4 ;  /* 0x00000004ff0a7e24 */ /* 0x000fe4000f8e00ff */
[----:B------:R-:W-:Y:S07]  /*5bb0*/  LEPC R20, `(.L_x_92) ;  /* 0x000000001014794e */ /* 0x000fee0000000000 */
[----:B---345:R-:W-:Y:S05]  /*5bc0*/  CALL.ABS.NOINC R14 ;  /* 0x000000000e007343 */ /* 0x038fea0003c00000 */
.L_x_92:
[----:B------:R-:W1:Y:S01]  /*5bd0*/  LDCU.64 UR8, c[0x4][0x80] ;  /* 0x01001000ff0877ac */ /* 0x000e620008000a00 */
[----:B------:R-:W2:Y:S01]  /*5be0*/  LDC.64 R2, c[0x4][R2] ;  /* 0x0100000002027b82 */ /* 0x000ea20000000a00 */
[----:B------:R-:W-:Y:S02]  /*5bf0*/  HFMA2 R12, -RZ, RZ, 0, 5.9604644775390625e-08 ;  /* 0x00000001ff0c7431 */ /* 0x000fe400000001ff */
[----:B------:R-:W-:Y:S02]  /*5c00*/  IMAD.MOV.U32 R8, RZ, RZ, 0x70 ;  /* 0x00000070ff087424 */ /* 0x000fe400078e00ff */
[----:B------:R-:W-:Y:S01]  /*5c10*/  IMAD.MOV.U32 R13, RZ, RZ, RZ ;  /* 0x000000ffff0d7224 */ /* 0x000fe200078e00ff */
[----:B------:R-:W3:Y:S01]  /*5c20*/  LDCU.64 UR6, c[0x4][0x88] ;  /* 0x01001100ff0677ac */ /* 0x000ee20008000a00 */
[----:B------:R-:W4:Y:S01]  /*5c30*/  LDCU.64 UR4, c[0x4][0x8] ;  /* 0x01000100ff0477ac */ /* 0x000f220008000a00 */
[----:B-1----:R-:W-:Y:S02]  /*5c40*/  MOV R4, UR8 ;  /* 0x0000000800047c02 */ /* 0x002fe40008000f00 */
[----:B------:R-:W-:Y:S02]  /*5c50*/  MOV R5, UR9 ;  /* 0x0000000900057c02 */ /* 0x000fe40008000f00 */
[----:B---3--:R-:W-:Y:S01]  /*5c60*/  MOV R7, UR7 ;  /* 0x0000000700077c02 */ /* 0x008fe20008000f00 */
[----:B------:R-:W-:Y:S01]  /*5c70*/  IMAD.U32 R6, RZ, RZ, UR6 ;  /* 0x00000006ff067e24 */ /* 0x000fe2000f8e00ff */
[----:B----4-:R-:W-:Y:S01]  /*5c80*/  MOV R11, UR5 ;  /* 0x00000005000b7c02 */ /* 0x010fe20008000f00 */
[----:B------:R-:W-:Y:S02]  /*5c90*/  IMAD.U32 R10, RZ, RZ, UR4 ;  /* 0x00000004ff0a7e24 */ /* 0x000fe4000f8e00ff */
[----:B------:R-:W-:Y:S07]  /*5ca0*/  LEPC R20, `(.L_x_91) ;  /* 0x000000001014794e */ /* 0x000fee0000000000 */
[----:B--2---:R-:W-:Y:S05]  /*5cb0*/  CALL.ABS.NOINC R2 ;  /* 0x0000000002007343 */ /* 0x004fea0003c00000 */
.L_x_91:
[----:B------:R-:W-:Y:S05]  /*5cc0*/  BSYNC.RECONVERGENT B6 ;  /* 0x0000000000067941 */ /* 0x000fea0003800200 */
.L_x_90:
[----:B------:R-:W-:Y:S02]  /*5cd0*/  R2UR UR6, R84 ;  /* 0x00000000540672ca */ /* 0x000fe400000e0000 */
[----:B------:R-:W-:Y:S02]  /*5ce0*/  R2UR UR5, R95 ;  /* 0x000000005f0572ca */ /* 0x000fe400000e0000 */
[----:B------:R-:W-:Y:S02]  /*5cf0*/  R2UR UR4, R94 ;  /* 0x000000005e0472ca */ /* 0x000fe400000e0000 */
[----:B------:R-:W-:Y:S02]  /*5d00*/  ISETP.NE.U32.AND P4, PT, R78, RZ, PT ;  /* 0x000000ff4e00720c */ /* 0x000fe40003f85070 */
[----:B------:R-:W-:Y:S02]  /*5d10*/  ISETP.NE.U32.AND P2, PT, RZ, UR54, PT ;  /* 0x00000036ff007c0c */ /* 0x000fe4000bf45070 */
[----:B------:R-:W-:Y:S02]  /*5d20*/  ISETP.NE.AND.EX P4, PT, R79, RZ, PT, P4 ;  /* 0x000000ff4f00720c */ /* 0x000fe40003f85340 */
[----:B------:R-:W-:Y:S01]  /*5d30*/  ISETP.NE.AND.EX P2, PT, RZ, UR55, PT, P2 ;  /* 0x00000037ff007c0c */ /* 0x000fe2000bf45320 */
[----:B------:R-:W-:Y:S02]  /*5d40*/  UISETP.NE.AND UP2, UPT, UR6, URZ, UPT ;  /* 0x000000ff0600728c */ /* 0x000fe4000bf45270 */
[----:B------:R-:W-:Y:S04]  /*5d50*/  UISETP.NE.U32.AND UP0, UPT, UR5, URZ, UPT ;  /* 0x000000ff0500728c */ /* 0x000fe8000bf05070 */
[----:B------:R-:W-:Y:S01]  /*5d60*/  UISETP.NE.AND.EX UP1, UPT, UR4, URZ, UPT, UP0 ;  /* 0x000000ff0400728c */ /* 0x000fe2000bf25300 */
[----:B------:R-:W-:Y:S01]  /*5d70*/  PLOP3.LUT P1, PT, PT, PT, UP2, 0x80, 0x8 ;  /* 0x000000000008781c */ /* 0x000fe20003f2f028 */
[----:B------:R-:W-:Y:S03]  /*5d80*/  UPLOP3.LUT UP0, UPT, UPT, UPT, UPT, 0x40, 0x4 ;  /* 0x000000000004789c */ /* 0x000fe60003f0e870 */
[----:B------:R-:W-:Y:S06]  /*5d90*/  @UP2 UPLOP3.LUT UP0, UPT, UPT, UPT, UP1, 0x80, 0x8 ;  /* 0x000000000008289c */ /* 0x000fec0003f0f010 */
[----:B------:R-:W-:Y:S01]  /*5da0*/  PLOP3.LUT P0, PT, PT, PT, UP0, 0x80, 0x8 ;  /* 0x000000000008781c */ /* 0x000fe20003f0f008 */
[----:B------:R-:W-:Y:S01]  /*5db0*/  @!UPT UIADD3 URZ, UPT, UPT, URZ, URZ, URZ ;  /* 0x000000fffffff290 */ /* 0x000fe2000fffe0ff */
[----:B------:R-:W-:Y:S11]  /*5dc0*/  BRA.U !UP1, `(.L_x_93) ;  /* 0x0000000109407547 */ /* 0x000ff6000b800000 */
[----:B------:R-:W-:Y:S01]  /*5dd0*/  UISETP.NE.U32.AND UP0, UPT, UR54, URZ, UPT ;  /* 0x000000ff3600728c */ /* 0x000fe2000bf05070 */
[----:B------:R-:W-:Y:S01]  /*5de0*/  R2UR UR6, R95 ;  /* 0x000000005f0672ca */ /* 0x000fe200000e0000 */
[----:B------:R-:W2:Y:S01]  /*5df0*/  LDCU.64 UR8, c[0x0][0x358] ;  /* 0x00006b00ff0877ac */ /* 0x000ea20008000a00 */
[----:B------:R-:W-:Y:S02]  /*5e00*/  HFMA2 R81, -RZ, RZ, 0, 5.9604644775390625e-08 ;  /* 0x00000001ff517431 */ /* 0x000fe400000001ff */
[----:B-1----:R-:W-:Y:S01]  /*5e10*/  IMAD.MOV.U32 R0, RZ, RZ, 0x1 ;  /* 0x00000001ff007424 */ /* 0x002fe200078e00ff */
[----:B------:R-:W-:Y:S06]  /*5e20*/  UISETP.NE.AND.EX UP0, UPT, UR55, URZ, UPT, UP0 ;  /* 0x000000ff3700728c */ /* 0x000fec000bf05300 */
[----:B------:R-:W-:Y:S05]  /*5e30*/  PLOP3.LUT P3, PT, PT, PT, UP0, 0x80, 0x8 ;  /* 0x000000000008781c */ /* 0x000fea0003f6f008 */
[----:B------:R-:W1:Y:S01]  /*5e40*/  @UP0 LDCU.64 UR4, c[0x0][0x888] ;  /* 0x00011100ff0407ac */ /* 0x000e620008000a00 */
[----:B------:R-:W-:Y:S07]  /*5e50*/  @UP0 UIMAD UR6, UR36, UR6, URZ ;  /* 0x00000006240602a4 */ /* 0x000fee000f8e02ff */
[----:B------:R-:W-:Y:S01]  /*5e60*/  @!P3 PRMT R81, R0, 0x7610, R81 ;  /* 0x000076100051b816 */ /* 0x000fe20000000051 */
[----:B-1----:R-:W-:Y:S06]  /*5e70*/  @UP0 UIMAD.WIDE UR4, UR6, 0x4, UR4 ;  /* 0x00000004060408a5 */ /* 0x002fec000f8e0204 */
[----:B------:R-:W-:Y:S02]  /*5e80*/  IMAD.U32 R2, RZ, RZ, UR4 ;  /* 0x00000004ff027e24 */ /* 0x000fe4000f8e00ff */
[----:B------:R-:W-:Y:S03]  /*5e90*/  IMAD.U32 R3, RZ, RZ, UR5 ;  /* 0x00000005ff037e24 */ /* 0x000fe6000f8e00ff */
[----:B------:R-:W1:Y:S02]  /*5ea0*/  @!UP0 LDCU UR4, c[0x0][0x880] ;  /* 0x00011000ff0487ac */ /* 0x000e640008000800 */
[----:B--2--5:R2:W5:Y:S02]  /*5eb0*/  @P3 LDG.E R41, desc[UR8][R2.64] ;  /* 0x0000000802293981 */ /* 0x024564000c1e1900 */
[----:B-12---:R-:W-:Y:S02]  /*5ec0*/  @!P3 MOV R41, UR4 ;  /* 0x000000040029bc02 */ /* 0x006fe40008000f00 */
.L_x_93:
[----:B------:R-:W-:Y:S05]  /*5ed0*/  @!P4 BRA `(.L_x_94) ;  /* 0x000000000024c947 */ /* 0x000fea0003800000 */
[----:B------:R-:W-:Y:S01]  /*5ee0*/  ISETP.NE.U32.AND P3, PT, R76, RZ, PT ;  /* 0x000000ff4c00720c */ /* 0x000fe20003f65070 */
[----:B------:R-:W2:Y:S03]  /*5ef0*/  LDCU.64 UR4, c[0x0][0x358] ;  /* 0x00006b00ff0477ac */ /* 0x000ea60008000a00 */
[----:B------:R-:W-:Y:S11]  /*5f00*/  ISETP.NE.AND.EX P3, PT, R77, RZ, PT, P3 ;  /* 0x000000ff4d00720c */ /* 0x000ff60003f65330 */
[----:B------:R-:W-:Y:S02]  /*5f10*/  @!UPT UIADD3 URZ, UPT, UPT, URZ, URZ, URZ ;  /* 0x000000fffffff290 */ /* 0x000fe4000fffe0ff */
[----:B------:R-:W3:Y:S01]  /*5f20*/  @P3 LDC.64 R2, c[0x0][0x8a8] ;  /* 0x00022a00ff023b82 */ /* 0x000ee20000000a00 */
[----:B-1----:R-:W-:Y:S04]  /*5f30*/  @P3 IMAD R0, R78, UR36, RZ ;  /* 0x000000244e003c24 */ /* 0x002fe8000f8e02ff */
[----:B---3--:R-:W-:Y:S05]  /*5f40*/  @P3 IMAD.WIDE R2, R0, 0x4, R2 ;  /* 0x0000000400023825 */ /* 0x008fea00078e0202 */
[----:B--2--5:R2:W5:Y:S02]  /*5f50*/  @P3 LDG.E R38, desc[UR4][R2.64] ;  /* 0x0000000402263981 */ /* 0x024564000c1e1900 */
[----:B--2---:R-:W3:Y:S02]  /*5f60*/  @!P3 LDC R38, c[0x0][0x8a0] ;  /* 0x00022800ff26bb82 */ /* 0x004ee40000000800 */
.L_x_94:
[----:B-----5:R-:W-:Y:S01]  /*5f70*/  FSETP.NEU.AND P3, PT, R41, RZ, PT ;  /* 0x000000ff2900720b */ /* 0x020fe20003f6d000 */
[----:B------:R-:W-:Y:S01]  /*5f80*/  IMAD.SHL.U32 R47, R80, 0x2, RZ ;  /* 0x00000002502f7824 */ /* 0x000fe200078e00ff */
[----:B------:R-:W-:Y:S01]  /*5f90*/  SEL R4, RZ, 0xffffffff, P2 ;  /* 0xffffffffff047807 */ /* 0x000fe20001000000 */
[----:B------:R-:W-:Y:S01]  /*5fa0*/  BSSY B1, `(.L_x_95) ;  /* 0x0000044000017945 */ /* 0x000fe20003800000 */
[----:B------:R-:W-:Y:S01]  /*5fb0*/  @P1 LOP3.LUT P2, RZ, R81, 0xff, RZ, 0xc0, !PT ;  /* 0x000000ff51ff1812 */ /* 0x000fe2000784c0ff */
[----:B------:R-:W-:Y:S01]  /*5fc0*/  VIADD R98, R47, UR44 ;  /* 0x0000002c2f627c36 */ /* 0x000fe20008000000 */
[----:B------:R-:W-:Y:S01]  /*5fd0*/  @P1 SEL R3, RZ, 0xffffffff, P3 ;  /* 0xffffffffff031807 */ /* 0x000fe20001800000 */
[----:B------:R-:W-:Y:S01]  /*5fe0*/  IMAD.MOV.U32 R60, RZ, RZ, 0x1 ;  /* 0x00000001ff3c7424 */ /* 0x000fe200078e00ff */
[----:B------:R-:W-:Y:S01]  /*5ff0*/  LOP3.LUT R90, R90, 0x1, RZ, 0x3c, !PT ;  /* 0x000000015a5a7812 */ /* 0x000fe200078e3cff */
[----:B------:R-:W-:Y:S01]  /*6000*/  IMAD.MOV.U32 R46, RZ, RZ, RZ ;  /* 0x000000ffff2e7224 */ /* 0x000fe200078e00ff */
[----:B------:R-:W-:Y:S02]  /*6010*/  @P0 SEL R3, R4, R3, !P2 ;  /* 0x0000000304030207 */ /* 0x000fe40005000000 */
[----:B------:R-:W-:Y:S02]  /*6020*/  CS2R R74, SRZ ;  /* 0x00000000004a7805 */ /* 0x000fe4000001ff00 */
[C---:B------:R-:W-:Y:S02]  /*6030*/  LEA R99, R36.reuse, UR44, 0x3 ;  /* 0x0000002c24637c11 */ /* 0x040fe4000f8e18ff */
[----:B------:R-:W-:Y:S02]  /*6040*/  CS2R R72, SRZ ;  /* 0x0000000000487805 */ /* 0x000fe4000001ff00 */
[----:B------:R-:W-:Y:S02]  /*6050*/  @P1 LOP3.LUT R3, R3, 0x1, RZ, 0xc0, !PT ;  /* 0x0000000103031812 */ /* 0x000fe400078ec0ff */
[----:B------:R-:W-:Y:S02]  /*6060*/  CS2R R66, SRZ ;  /* 0x0000000000427805 */ /* 0x000fe4000001ff00 */
[----:B------:R-:W-:Y:S02]  /*6070*/  SHF.L.U32 R2, R89, 0x1f, RZ ;  /* 0x0000001f59027819 */ /* 0x000fe400000006ff */
[----:B------:R-:W-:Y:S02]  /*6080*/  CS2R R64, SRZ ;  /* 0x0000000000407805 */ /* 0x000fe4000001ff00 */
[----:B------:R-:W-:Y:S02]  /*6090*/  ISETP.NE.U32.OR P6, PT, R3, 0x1, !P1 ;  /* 0x000000010300780c */ /* 0x000fe40004fc5470 */
[----:B------:R-:W-:Y:S02]  /*60a0*/  CS2R R58, SRZ ;  /* 0x00000000003a7805 */ /* 0x000fe4000001ff00 */
[----:B------:R-:W-:Y:S02]  /*60b0*/  PLOP3.LUT P2, PT, PT, PT, UP1, 0x80, 0x8 ;  /* 0x000000000008781c */ /* 0x000fe40003f4f018 */
[----:B------:R-:W-:Y:S02]  /*60c0*/  CS2R R56, SRZ ;  /* 0x0000000000387805 */ /* 0x000fe4000001ff00 */
[----:B------:R-:W-:Y:S02]  /*60d0*/  LEA.HI R39, R36, R36, RZ, 0x1 ;  /* 0x0000002424277211 */ /* 0x000fe400078f08ff */
[----:B------:R-:W-:Y:S02]  /*60e0*/  CS2R R50, SRZ ;  /* 0x0000000000327805 */ /* 0x000fe4000001ff00 */
[----:B------:R-:W-:Y:S02]  /*60f0*/  LOP3.LUT P4, R86, R81, 0xff, RZ, 0xc0, !PT ;  /* 0x000000ff51567812 */ /* 0x000fe4000788c0ff */
[----:B------:R-:W-:Y:S02]  /*6100*/  CS2R R48, SRZ ;  /* 0x0000000000307805 */ /* 0x000fe4000001ff00 */
[----:B------:R-:W-:Y:S01]  /*6110*/  SEL R3, RZ, 0xffffffff, P3 ;  /* 0xffffffffff037807 */ /* 0x000fe20001800000 */
[C---:B-1----:R-:W-:Y:S01]  /*6120*/  IMAD.SHL.U32 R0, R39.reuse, 0x80, RZ ;  /* 0x0000008027007824 */ /* 0x042fe200078e00ff */
[----:B------:R-:W-:Y:S01]  /*6130*/  LOP3.LUT R39, R39, 0xffe, RZ, 0xc0, !PT ;  /* 0x00000ffe27277812 */ /* 0x000fe200078ec0ff */
[----:B------:R-:W-:Y:S01]  /*6140*/  VIADD R63, R98, 0x400 ;  /* 0x00000400623f7836 */ /* 0x000fe20000000000 */
[----:B------:R-:W-:Y:S01]  /*6150*/  P2R R96, PR, RZ, 0x40 ;  /* 0x00000040ff607803 */ /* 0x000fe20000000000 */
[----:B------:R-:W-:Y:S01]  /*6160*/  IMAD.IADD R97, R91, 0x1, R98 ;  /* 0x000000015b617824 */ /* 0x000fe200078e0262 */
[----:B------:R-:W-:Y:S01]  /*6170*/  @P6 SHF.L.U32 R5, R90, 0x1f, RZ ;  /* 0x0000001f5a056819 */ /* 0x000fe200000006ff */
[----:B------:R-:W-:Y:S01]  /*6180*/  IMAD.IADD R39, R36, 0x1, -R39 ;  /* 0x0000000124277824 */ /* 0x000fe200078e0a27 */
[----:B------:R-:W-:Y:S02]  /*6190*/  @P2 SEL R3, R4, R3, !P4 ;  /* 0x0000000304032207 */ /* 0x000fe40006000000 */
[----:B------:R-:W1:Y:S01]  /*61a0*/  @P6 SYNCS.PHASECHK.TRANS64.TRYWAIT P1, [UR44+0x20], R5 ;  /* 0x00002005ff0065a7 */ /* 0x000e62000802112c */
[----:B------:R-:W-:Y:S02]  /*61b0*/  LOP3.LUT R0, R0, 0xffffff00, RZ, 0xc0, !PT ;  /* 0xffffff0000007812 */ /* 0x000fe400078ec0ff */
[----:B------:R-:W-:Y:S03]  /*61c0*/  LOP3.LUT R3, R3, 0x1, RZ, 0xc0, !PT ;  /* 0x0000000103037812 */ /* 0x000fe600078ec0ff */
[----:B------:R-:W-:Y:S01]  /*61d0*/  IMAD.IADD R0, R37, 0x1, R0 ;  /* 0x0000000125007824 */ /* 0x000fe200078e0200 */
[----:B------:R-:W-:Y:S03]  /*61e0*/  ISETP.NE.U32.AND P5, PT, R3, 0x1, PT ;  /* 0x000000010300780c */ /* 0x000fe60003fa5070 */
[----:B------:R-:W-:Y:S01]  /*61f0*/  IMAD R39, R39, 0x100000, R0 ;  /* 0x0010000027277824 */ /* 0x000fe200078e0200 */
[----:B------:R-:W-:Y:S01]  /*6200*/  P2R R61, PR, RZ, 0x20 ;  /* 0x00000020ff3d7803 */ /* 0x000fe20000000000 */
[----:B------:R2:W4:Y:S01]  /*6210*/  SYNCS.PHASECHK.TRANS64.TRYWAIT P0, [R99+URZ+0x90], R2 ;  /* 0x00009002630075a7 */ /* 0x00052200080011ff */
[----:B-1----:R-:W-:Y:S01]  /*6220*/  @P6 SEL R60, RZ, 0x1, !P1 ;  /* 0x00000001ff3c6807 */ /* 0x002fe20004800000 */
[----:B--2---:R-:W-:Y:S06]  /*6230*/  @!P6 BRA `(.L_x_96) ;  /* 0x000000000068e947 */ /* 0x004fec0003800000 */
[----:B------:R-:W-:Y:S01]  /*6240*/  @P5 IMAD R0, R92, 0x2, R63 ;  /* 0x000000025c005824 */ /* 0x000fe200078e023f */
[----:B------:R-:W-:Y:S01]  /*6250*/  ISETP.NE.AND P1, PT, R60, RZ, PT ;  /* 0x000000ff3c00720c */ /* 0x000fe20003f25270 */
[----:B------:R-:W-:Y:S01]  /*6260*/  @P5 IMAD R4, R92, 0x2, R98 ;  /* 0x000000025c045824 */ /* 0x000fe200078e0262 */
[----:B------:R-:W-:Y:S01]  /*6270*/  BSSY B0, `(.L_x_97) ;  /* 0x000000e000007945 */ /* 0x000fe20003800000 */
[----:B------:R-:W-:Y:S01]  /*6280*/  IMAD.MOV.U32 R74, RZ, RZ, RZ ;  /* 0x000000ffff4a7224 */ /* 0x000fe200078e00ff */
[----:B------:R-:W-:Y:S01]  /*6290*/  CS2R R66, SRZ ;  /* 0x0000000000427805 */ /* 0x000fe2000001ff00 */
[----:B------:R-:W-:Y:S01]  /*62a0*/  @P5 IMAD.IADD R5, R91, 0x1, R0 ;  /* 0x000000015b055824 */ /* 0x000fe200078e0200 */
[----:B------:R-:W-:Y:S02]  /*62b0*/  CS2R R64, SRZ ;  /* 0x0000000000407805 */ /* 0x000fe4000001ff00 */
[----:B------:R-:W-:Y:S02]  /*62c0*/  CS2R R72, SRZ ;  /* 0x0000000000487805 */ /* 0x000fe4000001ff00 */
[----:B------:R-:W-:Y:S02]  /*62d0*/  CS2R R50, SRZ ;  /* 0x0000000000327805 */ /* 0x000fe4000001ff00 */
[----:B------:R-:W-:Y:S02]  /*62e0*/  CS2R R48, SRZ ;  /* 0x0000000000307805 */ /* 0x000fe4000001ff00 */
[----:B------:R-:W-:Y:S02]  /*62f0*/  CS2R R58, SRZ ;  /* 0x00000000003a7805 */ /* 0x000fe4000001ff00 */
[----:B------:R-:W-:Y:S01]  /*6300*/  CS2R R56, SRZ ;  /* 0x0000000000387805 */ /* 0x000fe2000001ff00 */
[----:B------:R-:W-:Y:S06]  /*6310*/  @P1 BRA `(.L_x_98) ;  /* 0x00000000000c1947 */ /* 0x000fec0003800000 */
[----:B------:R-:W-:Y:S04]  /*6320*/  SHF.L.U32 R3, R90, 0x1f, RZ ;  /* 0x0000001f5a037819 */ /* 0x000fe800000006ff */
[----:B------:R-:W1:Y:S02]  /*6330*/  SYNCS.PHASECHK.TRANS64.TRYWAIT P1, [UR44+0x20], R3 ;  /* 0x00002003ff0075a7 */ /* 0x000e64000802112c */
[----:B-1----:R-:W-:Y:S05]  /*6340*/  @!P1 BRA `(.L_x_99) ;  /* 0x0000003c00649947 */ /* 0x002fea0003800000 */
.L_x_98:
[----:B------:R-:W-:Y:S05]  /*6350*/  BSYNC B0 ;  /* 0x0000000000007941 */ /* 0x000fea0003800000 */
.L_x_97:
[----:B------:R-:W-:Y:S01]  /*6360*/  ISETP.NE.AND P1, PT, R61, RZ, PT ;  /* 0x000000ff3d00720c */ /* 0x000fe20003f25270 */
[----:B------:R-:W-:Y:S11]  /*6370*/  HFMA2 R46, -RZ, RZ, 0, 5.9604644775390625e-08 ;  /* 0x00000001ff2e7431 */ /* 0x000ff600000001ff */
[----:B------:R-:W-:Y:S01]  /*6380*/  @!UPT UIADD3 URZ, UPT, UPT, URZ, URZ, URZ ;  /* 0x000000fffffff290 */ /* 0x000fe2000fffe0ff */
[----:B------:R-:W-:Y:S05]  /*6390*/  @P1 WARPSYNC.ALL ;  /* 0x0000000000001948 */ /* 0x000fea0003800000 */
[----:B------:R2:W1:Y:S04]  /*63a0*/  @P1 LDSM.16.M88.4 R64, [R4+0x400] ;  /* 0x000400000440183b */ /* 0x0004680000000200 */
[----:B------:R2:W1:Y:S04]  /*63b0*/  @P1 LDSM.16.M88.4 R72, [R5] ;  /* 0x000000000548183b */ /* 0x0004680000000200 */
[----:B------:R2:W1:Y:S04]  /*63c0*/  @P1 LDSM.16.M88.4 R48, [R47+UR44+0x400] ;  /* 0x0004002c2f30183b */ /* 0x0004680008000200 */
[----:B------:R2:W1:Y:S02]  /*63d0*/  @P1 LDSM.16.M88.4 R56, [R97+0x400] ;  /* 0x000400006138183b */ /* 0x0004640000000200 */
.L_x_96:
[----:B------:R-:W-:Y:S05]  /*63e0*/  BSYNC B1 ;  /* 0x0000000000017941 */ /* 0x000fea0003800000 */
.L_x_95:
[----:B-1----:R-:W-:Y:S04]  /*63f0*/  SHF.R.U32.HI R3, RZ, 0x15, R39 ;  /* 0x00000015ff037819 */ /* 0x002fe80000011627 */
[----:B------:R-:W-:Y:S01]  /*6400*/  LOP3.LUT P1, RZ, R3, 0x3, R82, 0x48, !PT ;  /* 0x0000000303ff7812 */ /* 0x000fe20007824852 */
[----:B------:R-:W-:Y:S01]  /*6410*/  @!UPT UIADD3 URZ, UPT, UPT, URZ, URZ, URZ ;  /* 0x000000fffffff290 */ /* 0x000fe2000fffe0ff */
[----:B----4-:R-:W-:Y:S11]  /*6420*/  @P0 BRA `(.L_x_100) ;  /* 0x0000000000080947 */ /* 0x010ff60003800000 */
[----:B------:R-:W1:Y:S02]  /*6430*/  SYNCS.PHASECHK.TRANS64.TRYWAIT P0, [R99+URZ+0x90], R2 ;  /* 0x00009002630075a7 */ /* 0x000e6400080011ff */
[----:B-1----:R-:W-:Y:S05]  /*6440*/  @!P0 BRA `(.L_x_101) ;  /* 0x0000003c003c8947 */ /* 0x002fea0003800000 */
.L_x_100:
[----:B------:R-:W-:Y:S05]  /*6450*/  @!P1 BRA `(.L_x_102) ;  /* 0x0000000000409947 */ /* 0x000fea0003800000 */
[----:B------:R-:W2:Y:S01]  /*6460*/  LDCU.64 UR8, c[0x4][0x70] ;  /* 0x01000e00ff0877ac */ /* 0x000ea20008000a00 */
[----:B------:R-:W-:Y:S01]  /*6470*/  MOV R3, 0x0 ;  /* 0x0000000000037802 */ /* 0x000fe20000000f00 */
[----:B------:R-:W-:Y:S02]  /*6480*/  HFMA2 R12, -RZ, RZ, 0, 5.9604644775390625e-08 ;  /* 0x00000001ff0c7431 */ /* 0x000fe400000001ff */
[----:B------:R-:W-:Y:S02]  /*6490*/  IMAD.MOV.U32 R8, RZ, RZ, 0x192 ;  /* 0x00000192ff087424 */ /* 0x000fe400078e00ff */
[----:B------:R-:W-:Y:S01]  /*64a0*/  IMAD.MOV.U32 R13, RZ, RZ, RZ ;  /* 0x000000ffff0d7224 */ /* 0x000fe200078e00ff */
[----:B------:R-:W4:Y:S01]  /*64b0*/  LDCU.64 UR6, c[0x4][0x78] ;  /* 0x01000f00ff0677ac */ /* 0x000f220008000a00 */
[----:B-1----:R-:W1:Y:S01]  /*64c0*/  LDC.64 R2, c[0x4][R3] ;  /* 0x0100000003027b82 */ /* 0x002e620000000a00 */
[----:B------:R-:W5:Y:S01]  /*64d0*/  LDCU.64 UR4, c[0x4][0x10] ;  /* 0x01000200ff0477ac */ /* 0x000f620008000a00 */
[----:B--2---:R-:W-:Y:S01]  /*64e0*/  MOV R5, UR9 ;  /* 0x0000000900057c02 */ /* 0x004fe20008000f00 */
[----:B------:R-:W-:Y:S01]  /*64f0*/  IMAD.U32 R4, RZ, RZ, UR8 ;  /* 0x00000008ff047e24 */ /* 0x000fe2000f8e00ff */
[----:B----4-:R-:W-:Y:S01]  /*6500*/  MOV R7, UR7 ;  /* 0x0000000700077c02 */ /* 0x010fe20008000f00 */
[----:B------:R-:W-:Y:S01]  /*6510*/  IMAD.U32 R6, RZ, RZ, UR6 ;  /* 0x00000006ff067e24 */ /* 0x000fe2000f8e00ff */
[----:B-----5:R-:W-:Y:S01]  /*6520*/  MOV R11, UR5 ;  /* 0x00000005000b7c02 */ /* 0x020fe20008000f00 */
[----:B------:R-:W-:Y:S02]  /*6530*/  IMAD.U32 R10, RZ, RZ, UR4 ;  /* 0x00000004ff0a7e24 */ /* 0x000fe4000f8e00ff */
[----:B------:R-:W-:Y:S07]  /*6540*/  LEPC R20, `(.L_x_102) ;  /* 0x000000001014794e */ /* 0x000fee0000000000 */
[----:B-1-3--:R-:W-:Y:S05]  /*6550*/  CALL.ABS.NOINC R2 ;  /* 0x0000000002007343 */ /* 0x00afea0003c00000 */
.L_x_102:
[----:B------:R-:W-:Y:S05]  /*6560*/  WARPSYNC.ALL ;  /* 0x0000000000007948 */ /* 0x000fea0003800000 */
[----:B------:R-:W-:Y:S01]  /*6570*/  R2UR UR4, R39 ;  /* 0x00000000270472ca */ /* 0x000fe200000e0000 */
[--C-:B------:R-:W-:Y:S01]  /*6580*/  HADD2.F32 R40, -RZ, R48.reuse.H0_H0 ;  /* 0x20000030ff287230 */ /* 0x100fe20000004100 */
[----:B------:R-:W-:Y:S01]  /*6590*/  SHF.L.U32 R62, R92, 0x1, RZ ;  /* 0x000000015c3e7819 */ /* 0x000fe200000006ff */
[----:B------:R-:W-:Y:S01]  /*65a0*/  HADD2.F32 R43, -RZ, R48.H1_H1 ;  /* 0x30000030ff2b7230 */ /* 0x000fe20000004100 */
[----:B------:R-:W-:Y:S01]  /*65b0*/  ISETP.NE.AND P0, PT, R93, RZ, PT ;  /* 0x000000ff5d00720c */ /* 0x000fe20003f05270 */
[----:B------:R-:W-:Y:S01]  /*65c0*/  HADD2.F32 R42, -RZ, R49.H0_H0 ;  /* 0x20000031ff2a7230 */ /* 0x000fe20000004100 */
[----:B------:R-:W-:Y:S01]  /*65d0*/  IADD3 R100, PT, PT, R63, R62, RZ ;  /* 0x0000003e3f647210 */ /* 0x000fe20007ffe0ff */
[----:B------:R-:W-:Y:S01]  /*65e0*/  HADD2.F32 R45, -RZ, R51.H0_H0 ;  /* 0x20000033ff2d7230 */ /* 0x000fe20000004100 */
[----:B------:R-:W-:Y:S02]  /*65f0*/  BSSY.RECONVERGENT B0, `(.L_x_103) ;  /* 0x0000085000007945 */ /* 0x000fe40003800200 */
[----:B------:R-:W-:Y:S03]  /*6600*/  IADD3 R101, PT, PT, R91, R100, RZ ;  /* 0x000000645b657210 */ /* 0x000fe60007ffe0ff */
[----:B--2---:R-:W3:Y:S02]  /*6610*/  LDTM.16dp256bit.x8 R4, tmem[UR4] ;  /* 0x00000004000479ee */ /* 0x004ee400081a0000 */
[C---:B---3--:R-:W-:Y:S01]  /*6620*/  FMUL R0, R38.reuse, R4 ;  /* 0x0000000426007220 */ /* 0x048fe20000400000 */
[C---:B-1----:R-:W-:Y:S01]  /*6630*/  FMUL R2, R38.reuse, R5 ;  /* 0x0000000526027220 */ /* 0x042fe20000400000 */
[C---:B------:R-:W-:Y:S01]  /*6640*/  FMUL R3, R38.reuse, R6 ;  /* 0x0000000626037220 */ /* 0x040fe20000400000 */
[C---:B------:R-:W-:Y:S01]  /*6650*/  FMUL R7, R38.reuse, R7 ;  /* 0x0000000726077220 */ /* 0x040fe20000400000 */
[C---:B------:R-:W-:Y:S01]  /*6660*/  FFMA R0, R41.reuse, R40, R0 ;  /* 0x0000002829007223 */ /* 0x040fe20000000000 */
[----:B------:R-:W-:Y:S02]  /*6670*/  HADD2.F32 R40, -RZ, R49.H1_H1 ;  /* 0x30000031ff287230 */ /* 0x000fe40000004100 */
[C---:B------:R-:W-:Y:S01]  /*6680*/  FFMA R2, R41.reuse, R43, R2 ;  /* 0x0000002b29027223 */ /* 0x040fe20000000002 */
[C---:B------:R-:W-:Y:S01]  /*6690*/  FFMA R3, R41.reuse, R42, R3 ;  /* 0x0000002a29037223 */ /* 0x040fe20000000003 */
[--C-:B------:R-:W-:Y:S02]  /*66a0*/  HADD2.F32 R43, -RZ, R50.reuse.H0_H0 ;  /* 0x20000032ff2b7230 */ /* 0x100fe40000004100 */
[----:B------:R-:W-:Y:S01]  /*66b0*/  FMUL R4, R38, R8 ;  /* 0x0000000826047220 */ /* 0x000fe20000400000 */
[----:B------:R-:W-:Y:S01]  /*66c0*/  HADD2.F32 R42, -RZ, R50.H1_H1 ;  /* 0x30000032ff2a7230 */ /* 0x000fe20000004100 */
[----:B------:R-:W-:Y:S01]  /*66d0*/  F2FP.F16.F32.PACK_AB R52, R2, R0 ;  /* 0x000000000234723e */ /* 0x000fe200000000ff */
[C---:B------:R-:W-:Y:S01]  /*66e0*/  FFMA R7, R41.reuse, R40, R7 ;  /* 0x0000002829077223 */ /* 0x040fe20000000007 */
[----:B------:R-:W-:Y:S01]  /*66f0*/  FFMA R4, R41, R43, R4 ;  /* 0x0000002b29047223 */ /* 0x000fe20000000004 */
[C---:B------:R-:W-:Y:S01]  /*6700*/  FMUL R5, R38.reuse, R9 ;  /* 0x0000000926057220 */ /* 0x040fe20000400000 */
[C---:B------:R-:W-:Y:S01]  /*6710*/  FMUL R6, R38.reuse, R10 ;  /* 0x0000000a26067220 */ /* 0x040fe20000400000 */
[----:B------:R-:W-:Y:S01]  /*6720*/  HADD2.F32 R40, -RZ, R51.H1_H1 ;  /* 0x30000033ff287230 */ /* 0x000fe20000004100 */
[----:B------:R-:W-:Y:S01]  /*6730*/  F2FP.F16.F32.PACK_AB R53, R7, R3 ;  /* 0x000000030735723e */ /* 0x000fe200000000ff */
[C---:B------:R-:W-:Y:S01]  /*6740*/  FFMA R5, R41.reuse, R42, R5 ;  /* 0x0000002a29057223 */ /* 0x040fe20000000005 */
[----:B------:R-:W-:Y:S01]  /*6750*/  FFMA R6, R41, R45, R6 ;  /* 0x0000002d29067223 */ /* 0x000fe20000000006 */
[C---:B------:R-:W-:Y:S01]  /*6760*/  FMUL R11, R38.reuse, R11 ;  /* 0x0000000b260b7220 */ /* 0x040fe20000400000 */
[--C-:B------:R-:W-:Y:S02]  /*6770*/  HADD2.F32 R43, -RZ, R56.reuse.H0_H0 ;  /* 0x20000038ff2b7230 */ /* 0x100fe40000004100 */
[C---:B------:R-:W-:Y:S01]  /*6780*/  FMUL R8, R38.reuse, R12 ;  /* 0x0000000c26087220 */ /* 0x040fe20000400000 */
[----:B------:R-:W-:Y:S01]  /*6790*/  F2FP.F16.F32.PACK_AB R54, R5, R4 ;  /* 0x000000040536723e */ /* 0x000fe200000000ff */
[C---:B------:R-:W-:Y:S01]  /*67a0*/  FFMA R11, R41.reuse, R40, R11 ;  /* 0x00000028290b7223 */ /* 0x040fe2000000000b */
[----:B------:R-:W-:Y:S02]  /*67b0*/  HADD2.F32 R40, -RZ, R56.H1_H1 ;  /* 0x30000038ff287230 */ /* 0x000fe40000004100 */
[----:B------:R-:W-:Y:S01]  /*67c0*/  FFMA R8, R41, R43, R8 ;  /* 0x0000002b29087223 */ /* 0x000fe20000000008 */
[C---:B------:R-:W-:Y:S01]  /*67d0*/  FMUL R9, R38.reuse, R13 ;  /* 0x0000000d26097220 */ /* 0x040fe20000400000 */
[--C-:B------:R-:W-:Y:S01]  /*67e0*/  HADD2.F32 R45, -RZ, R57.reuse.H0_H0 ;  /* 0x20000039ff2d7230 */ /* 0x100fe20000004100 */
[----:B------:R-:W-:Y:S01]  /*67f0*/  F2FP.F16.F32.PACK_AB R55, R11, R6 ;  /* 0x000000060b37723e */ /* 0x000fe200000000ff */
[C---:B------:R-:W-:Y:S01]  /*6800*/  FMUL R10, R38.reuse, R14 ;  /* 0x0000000e260a7220 */ /* 0x040fe20000400000 */
[----:B------:R-:W-:Y:S02]  /*6810*/  HADD2.F32 R42, -RZ, R57.H1_H1 ;  /* 0x30000039ff2a7230 */ /* 0x000fe40000004100 */
[C---:B------:R-:W-:Y:S01]  /*6820*/  FFMA R9, R41.reuse, R40, R9 ;  /* 0x0000002829097223 */ /* 0x040fe20000000009 */
[C---:B------:R-:W-:Y:S01]  /*6830*/  FMUL R15, R38.reuse, R15 ;  /* 0x0000000f260f7220 */ /* 0x040fe20000400000 */
[----:B------:R1:W-:Y:S01]  /*6840*/  STSM.16.M88.4 [R98+0x400], R52 ;  /* 0x0004003462007844 */ /* 0x0003e20000000200 */
[----:B------:R-:W-:Y:S01]  /*6850*/  FFMA R10, R41, R45, R10 ;  /* 0x0000002d290a7223 */ /* 0x000fe2000000000a */
[--C-:B------:R-:W-:Y:S01]  /*6860*/  HADD2.F32 R40, -RZ, R58.reuse.H0_H0 ;  /* 0x2000003aff287230 */ /* 0x100fe20000004100 */
[----:B------:R-:W-:Y:S01]  /*6870*/  F2FP.F16.F32.PACK_AB R68, R9, R8 ;  /* 0x000000080944723e */ /* 0x000fe200000000ff */
[----:B------:R-:W-:Y:S01]  /*6880*/  FFMA R15, R41, R42, R15 ;  /* 0x0000002a290f7223 */ /* 0x000fe2000000000f */
[C---:B------:R-:W-:Y:S01]  /*6890*/  FMUL R12, R38.reuse, R16 ;  /* 0x00000010260c7220 */ /* 0x040fe20000400000 */
[----:B------:R-:W-:Y:S02]  /*68a0*/  HADD2.F32 R42, -RZ, R58.H1_H1 ;  /* 0x3000003aff2a7230 */ /* 0x000fe40000004100 */
[C---:B------:R-:W-:Y:S01]  /*68b0*/  FMUL R13, R38.reuse, R17 ;  /* 0x00000011260d7220 */ /* 0x040fe20000400000 */
[--C-:B------:R-:W-:Y:S01]  /*68c0*/  HADD2.F32 R43, -RZ, R59.reuse.H0_H0 ;  /* 0x2000003bff2b7230 */ /* 0x100fe20000004100 */
[----:B------:R-:W-:Y:S01]  /*68d0*/  F2FP.F16.F32.PACK_AB R69, R15, R10 ;  /* 0x0000000a0f45723e */ /* 0x000fe200000000ff */
[C---:B------:R-:W-:Y:S01]  /*68e0*/  FFMA R12, R41.reuse, R40, R12 ;  /* 0x00000028290c7223 */ /* 0x040fe2000000000c */
[----:B------:R-:W-:Y:S01]  /*68f0*/  FFMA R13, R41, R42, R13 ;  /* 0x0000002a290d7223 */ /* 0x000fe2000000000d */
[C---:B------:R-:W-:Y:S01]  /*6900*/  FMUL R14, R38.reuse, R18 ;  /* 0x00000012260e7220 */ /* 0x040fe20000400000 */
[----:B------:R-:W-:Y:S02]  /*6910*/  HADD2.F32 R40, -RZ, R59.H1_H1 ;  /* 0x3000003bff287230 */ /* 0x000fe40000004100 */
[C---:B------:R-:W-:Y:S01]  /*6920*/  FMUL R19, R38.reuse, R19 ;  /* 0x0000001326137220 */ /* 0x040fe20000400000 */
[C---:B------:R-:W-:Y:S01]  /*6930*/  FMUL R16, R38.reuse, R20 ;  /* 0x0000001426107220 */ /* 0x040fe20000400000 */
[----:B------:R-:W-:Y:S01]  /*6940*/  F2FP.F16.F32.PACK_AB R70, R13, R12 ;  /* 0x0000000c0d46723e */ /* 0x000fe200000000ff */
[C---:B------:R-:W-:Y:S01]  /*6950*/  FFMA R14, R41.reuse, R43, R14 ;  /* 0x0000002b290e7223 */ /* 0x040fe2000000000e */
[--C-:B------:R-:W-:Y:S02]  /*6960*/  HADD2.F32 R43, -RZ, R64.reuse.H0_H0 ;  /* 0x20000040ff2b7230 */ /* 0x100fe40000004100 */
[C---:B------:R-:W-:Y:S01]  /*6970*/  FFMA R19, R41.reuse, R40, R19 ;  /* 0x0000002829137223 */ /* 0x040fe20000000013 */
[----:B------:R-:W-:Y:S02]  /*6980*/  HADD2.F32 R42, -RZ, R64.H1_H1 ;  /* 0x30000040ff2a7230 */ /* 0x000fe40000004100 */
[C---:B------:R-:W-:Y:S01]  /*6990*/  FMUL R17, R38.reuse, R21 ;  /* 0x0000001526117220 */ /* 0x040fe20000400000 */
[--C-:B------:R-:W-:Y:S02]  /*69a0*/  HADD2.F32 R45, -RZ, R65.reuse.H0_H0 ;  /* 0x20000041ff2d7230 */ /* 0x100fe40000004100 */
[----:B------:R-:W-:Y:S01]  /*69b0*/  FFMA R16, R41, R43, R16 ;  /* 0x0000002b29107223 */ /* 0x000fe20000000010 */
[----:B------:R-:W-:Y:S01]  /*69c0*/  F2FP.F16.F32.PACK_AB R71, R19, R14 ;  /* 0x0000000e1347723e */ /* 0x000fe200000000ff */
[----:B------:R-:W-:Y:S01]  /*69d0*/  FFMA R17, R41, R42, R17 ;  /* 0x0000002a29117223 */ /* 0x000fe20000000011 */
[C---:B------:R-:W-:Y:S01]  /*69e0*/  FMUL R18, R38.reuse, R22 ;  /* 0x0000001626127220 */ /* 0x040fe20000400000 */
[----:B------:R-:W-:Y:S02]  /*69f0*/  HADD2.F32 R40, -RZ, R65.H1_H1 ;  /* 0x30000041ff287230 */ /* 0x000fe40000004100 */
[C---:B------:R-:W-:Y:S01]  /*6a00*/  FMUL R23, R38.reuse, R23 ;  /* 0x0000001726177220 */ /* 0x040fe20000400000 */
[----:B------:R1:W-:Y:S01]  /*6a10*/  STSM.16.M88.4 [R97+0x400], R68 ;  /* 0x0004004461007844 */ /* 0x0003e20000000200 */
[----:B------:R-:W-:Y:S01]  /*6a20*/  F2FP.F16.F32.PACK_AB R104, R17, R16 ;  /* 0x000000101168723e */ /* 0x000fe200000000ff */
[C---:B------:R-:W-:Y:S01]  /*6a30*/  FFMA R18, R41.reuse, R45, R18 ;  /* 0x0000002d29127223 */ /* 0x040fe20000000012 */
[----:B------:R-:W-:Y:S01]  /*6a40*/  FFMA R23, R41, R40, R23 ;  /* 0x0000002829177223 */ /* 0x000fe20000000017 */
[--C-:B------:R-:W-:Y:S02]  /*6a50*/  HADD2.F32 R43, -RZ, R66.reuse.H0_H0 ;  /* 0x20000042ff2b7230 */ /* 0x100fe40000004100 */
[C---:B------:R-:W-:Y:S01]  /*6a60*/  FMUL R20, R38.reuse, R24 ;  /* 0x0000001826147220 */ /* 0x040fe20000400000 */
[----:B------:R-:W-:Y:S02]  /*6a70*/  HADD2.F32 R40, -RZ, R66.H1_H1 ;  /* 0x30000042ff287230 */ /* 0x000fe40000004100 */
[C---:B------:R-:W-:Y:S01]  /*6a80*/  FMUL R21, R38.reuse, R25 ;  /* 0x0000001926157220 */ /* 0x040fe20000400000 */
[--C-:B------:R-:W-:Y:S01]  /*6a90*/  HADD2.F32 R45, -RZ, R67.reuse.H0_H0 ;  /* 0x20000043ff2d7230 */ /* 0x100fe20000004100 */
[----:B------:R-:W-:Y:S01]  /*6aa0*/  F2FP.F16.F32.PACK_AB R105, R23, R18 ;  /* 0x000000121769723e */ /* 0x000fe200000000ff */
[C---:B------:R-:W-:Y:S01]  /*6ab0*/  FFMA R20, R41.reuse, R43, R20 ;  /* 0x0000002b29147223 */ /* 0x040fe20000000014 */
[C---:B------:R-:W-:Y:S01]  /*6ac0*/  FFMA R21, R41.reuse, R40, R21 ;  /* 0x0000002829157223 */ /* 0x040fe20000000015 */
[C---:B------:R-:W-:Y:S01]  /*6ad0*/  FMUL R22, R38.reuse, R26 ;  /* 0x0000001a26167220 */ /* 0x040fe20000400000 */
[----:B------:R-:W-:Y:S02]  /*6ae0*/  HADD2.F32 R42, -RZ, R67.H1_H1 ;  /* 0x30000043ff2a7230 */ /* 0x000fe40000004100 */
[C---:B------:R-:W-:Y:S01]  /*6af0*/  FMUL R27, R38.reuse, R27 ;  /* 0x0000001b261b7220 */ /* 0x040fe20000400000 */
[--C-:B------:R-:W-:Y:S02]  /*6b00*/  HADD2.F32 R40, -RZ, R72.reuse.H0_H0 ;  /* 0x20000048ff287230 */ /* 0x100fe40000004100 */
[C---:B------:R-:W-:Y:S01]  /*6b10*/  FFMA R22, R41.reuse, R45, R22 ;  /* 0x0000002d29167223 */ /* 0x040fe20000000016 */
[C---:B------:R-:W-:Y:S01]  /*6b20*/  FMUL R24, R38.reuse, R28 ;  /* 0x0000001c26187220 */ /* 0x040fe20000400000 */
[C---:B------:R-:W-:Y:S01]  /*6b30*/  FFMA R27, R41.reuse, R42, R27 ;  /* 0x0000002a291b7223 */ /* 0x040fe2000000001b */
[----:B------:R-:W-:Y:S02]  /*6b40*/  HADD2.F32 R42, -RZ, R72.H1_H1 ;  /* 0x30000048ff2a7230 */ /* 0x000fe40000004100 */
[C---:B------:R-:W-:Y:S01]  /*6b50*/  FMUL R25, R38.reuse, R29 ;  /* 0x0000001d26197220 */ /* 0x040fe20000400000 */
[--C-:B------:R-:W-:Y:S02]  /*6b60*/  HADD2.F32 R43, -RZ, R73.reuse.H0_H0 ;  /* 0x20000049ff2b7230 */ /* 0x100fe40000004100 */
[C---:B------:R-:W-:Y:S01]  /*6b70*/  FMUL R26, R38.reuse, R30 ;  /* 0x0000001e261a7220 */ /* 0x040fe20000400000 */
[C---:B------:R-:W-:Y:S01]  /*6b80*/  FFMA R24, R41.reuse, R40, R24 ;  /* 0x0000002829187223 */ /* 0x040fe20000000018 */
[----:B------:R-:W-:Y:S02]  /*6b90*/  HADD2.F32 R40, -RZ, R73.H1_H1 ;  /* 0x30000049ff287230 */ /* 0x000fe40000004100 */
[C---:B------:R-:W-:Y:S01]  /*6ba0*/  FFMA R25, R41.reuse, R42, R25 ;  /* 0x0000002a29197223 */ /* 0x040fe20000000019 */
[C---:B------:R-:W-:Y:S01]  /*6bb0*/  FMUL R31, R38.reuse, R31 ;  /* 0x0000001f261f7220 */ /* 0x040fe20000400000 */
[C---:B------:R-:W-:Y:S01]  /*6bc0*/  FFMA R26, R41.reuse, R43, R26 ;  /* 0x0000002b291a7223 */ /* 0x040fe2000000001a */
[--C-:B------:R-:W-:Y:S02]  /*6bd0*/  HADD2.F32 R43, -RZ, R74.reuse.H0_H0 ;  /* 0x2000004aff2b7230 */ /* 0x100fe40000004100 */
[C---:B------:R-:W-:Y:S01]  /*6be0*/  FMUL R28, R38.reuse, R32 ;  /* 0x00000020261c7220 */ /* 0x040fe20000400000 */
[----:B------:R-:W-:Y:S02]  /*6bf0*/  HADD2.F32 R42, -RZ, R74.H1_H1 ;  /* 0x3000004aff2a7230 */ /* 0x000fe40000004100 */
[C---:B------:R-:W-:Y:S01]  /*6c00*/  FFMA R31, R41.reuse, R40, R31 ;  /* 0x00000028291f7223 */ /* 0x040fe2000000001f */
[C---:B------:R-:W-:Y:S01]  /*6c10*/  FMUL R29, R38.reuse, R33 ;  /* 0x00000021261d7220 */ /* 0x040fe20000400000 */
[--C-:B------:R-:W-:Y:S02]  /*6c20*/  HADD2.F32 R45, -RZ, R75.reuse.H0_H0 ;  /* 0x2000004bff2d7230 */ /* 0x100fe40000004100 */
[C---:B------:R-:W-:Y:S01]  /*6c30*/  FMUL R30, R38.reuse, R34 ;  /* 0x00000022261e7220 */ /* 0x040fe20000400000 */
[----:B------:R-:W-:Y:S02]  /*6c40*/  HADD2.F32 R40, -RZ, R75.H1_H1 ;  /* 0x3000004bff287230 */ /* 0x000fe40000004100 */
[----:B------:R-:W-:Y:S01]  /*6c50*/  FMUL R35, R38, R35 ;  /* 0x0000002326237220 */ /* 0x000fe20000400000 */
[C---:B------:R-:W-:Y:S01]  /*6c60*/  FFMA R28, R41.reuse, R43, R28 ;  /* 0x0000002b291c7223 */ /* 0x040fe2000000001c */
[C---:B------:R-:W-:Y:S01]  /*6c70*/  FFMA R29, R41.reuse, R42, R29 ;  /* 0x0000002a291d7223 */ /* 0x040fe2000000001d */
[C---:B------:R-:W-:Y:S01]  /*6c80*/  FFMA R30, R41.reuse, R45, R30 ;  /* 0x0000002d291e7223 */ /* 0x040fe2000000001e */
[----:B------:R-:W-:Y:S01]  /*6c90*/  FFMA R35, R41, R40, R35 ;  /* 0x0000002829237223 */ /* 0x000fe20000000023 */
[----:B------:R-:W-:Y:S02]  /*6ca0*/  F2FP.F16.F32.PACK_AB R106, R21, R20 ;  /* 0x00000014156a723e */ /* 0x000fe400000000ff */
[----:B------:R-:W-:Y:S02]  /*6cb0*/  F2FP.F16.F32.PACK_AB R107, R27, R22 ;  /* 0x000000161b6b723e */ /* 0x000fe400000000ff */
[----:B------:R-:W-:Y:S02]  /*6cc0*/  F2FP.F16.F32.PACK_AB R108, R25, R24 ;  /* 0x00000018196c723e */ /* 0x000fe400000000ff */
[----:B------:R-:W-:Y:S01]  /*6cd0*/  F2FP.F16.F32.PACK_AB R109, R31, R26 ;  /* 0x0000001a1f6d723e */ /* 0x000fe200000000ff */
[----:B------:R1:W-:Y:S01]  /*6ce0*/  STSM.16.M88.4 [R100], R104 ;  /* 0x0000006864007844 */ /* 0x0003e20000000200 */
[----:B------:R-:W-:Y:S02]  /*6cf0*/  F2FP.F16.F32.PACK_AB R110, R29, R28 ;  /* 0x0000001c1d6e723e */ /* 0x000fe400000000ff */
[----:B------:R-:W-:Y:S05]  /*6d00*/  F2FP.F16.F32.PACK_AB R111, R35, R30 ;  /* 0x0000001e236f723e */ /* 0x000fea00000000ff */
[----:B------:R1:W-:Y:S01]  /*6d10*/  STSM.16.M88.4 [R101], R108 ;  /* 0x0000006c65007844 */ /* 0x0003e20000000200 */
[----:B------:R-:W-:Y:S01]  /*6d20*/  @!PT LDS RZ, [RZ] ;  /* 0x00000000fffff984 */ /* 0x000fe20000000800 */
[----:B------:R-:W-:Y:S01]  /*6d30*/  @!PT LDS RZ, [RZ] ;  /* 0x00000000fffff984 */ /* 0x000fe20000000800 */
[----:B------:R-:W-:Y:S01]  /*6d40*/  @!PT LDS RZ, [RZ] ;  /* 0x00000000fffff984 */ /* 0x000fe20000000800 */
[----:B------:R-:W-:Y:S01]  /*6d50*/  @!PT LDS RZ, [RZ] ;  /* 0x00000000fffff984 */ /* 0x000fe20000000800 */
[----:B------:R2:W-:Y:S07]  /*6d60*/  MEMBAR.ALL.CTA ;  /* 0x0000000000007992 */ /* 0x0005ee0000008000 */
[----:B--2---:R-:W2:Y:S02]  /*6d70*/  FENCE.VIEW.ASYNC.S ;  /* 0x00000000000073c6 */ /* 0x004ea40000000000 */
[----:B--2---:R-:W-:Y:S06]  /*6d80*/  BAR.SYNC.DEFER_BLOCKING 0x1, 0x80 ;  /* 0x0042000000007b1d */ /* 0x004fec0000010000 */
[----:B------:R-:W-:Y:S05]  /*6d90*/  @P0 BRA `(.L_x_104) ;  /* 0x0000000000280947 */ /* 0x000fea0003800000 */
[----:B------:R-:W2:Y:S01]  /*6da0*/  LDCU.64 UR6, c[0x0][0x348] ;  /* 0x00006900ff0677ac */ /* 0x000ea20008000a00 */
[----:B------:R-:W-:Y:S01]  /*6db0*/  UIADD3 UR4, UPT, UPT, UR44, 0x400, URZ ;  /* 0x000004002c047890 */ /* 0x000fe2000fffe0ff */
[----:B------:R-:W-:Y:S05]  /*6dc0*/  UMOV UR51, UR36 ;  /* 0x0000002400337c82 */ /* 0x000fea0008000000 */
[----:B------:R-:W-:Y:S04]  /*6dd0*/  MOV R85, UR4 ;  /* 0x0000000400557c02 */ /* 0x000fe80008000f00 */
[----:B------:R-:W-:Y:S01]  /*6de0*/  R2UR UR48, R85 ;  /* 0x00000000553072ca */ /* 0x000fe200000e0000 */
[----:B--2---:R-:W-:Y:S04]  /*6df0*/  UIADD3 UR4, UP0, UPT, UR6, 0x680, URZ ;  /* 0x0000068006047890 */ /* 0x004fe8000ff1e0ff */
[----:B------:R-:W-:Y:S09]  /*6e00*/  UIADD3.X UR5, UPT, UPT, URZ, UR7, URZ, UP0, !UPT ;  /* 0x00000007ff057290 */ /* 0x000ff200087fe4ff */
[----:B------:R2:W-:Y:S01]  /*6e10*/  UTMASTG.3D [UR48], [UR4] ;  /* 0x00000030040073b5 */ /* 0x0005e20008010000 */
[----:B------:R0:W-:Y:S01]  /*6e20*/  UTMACMDFLUSH ;  /* 0x00000000000079b7 */ /* 0x0001e20000000000 */
[----:B--2---:R-:W-:Y:S04]  /*6e30*/  DEPBAR.LE SB0, 0x1 ;  /* 0x000080400000791a */ /* 0x004fe80000000000 */
.L_x_104:
[----:B------:R-:W-:Y:S05]  /*6e40*/  BSYNC.RECONVERGENT B0 ;  /* 0x0000000000007941 */ /* 0x000fea0003800200 */
.L_x_103:
[----:B------:R-:W-:Y:S01]  /*6e50*/  BAR.SYNC.DEFER_BLOCKING 0x1, 0x80 ;  /* 0x0042000000007b1d */ /* 0x000fe20000010000 */
[----:B------:R-:W-:Y:S01]  /*6e60*/  ISETP.NE.AND P1, PT, R96, RZ, PT ;  /* 0x000000ff6000720c */ /* 0x000fe20003f25270 */
[----:B------:R-:W-:Y:S01]  /*6e70*/  UISETP.NE.AND UP0, UPT, UR52, URZ, UPT ;  /* 0x000000ff3400728c */ /* 0x000fe2000bf05270 */
[----:B------:R-:W-:Y:S11]  /*6e80*/  LEA R3, R46, UR44, 0x3 ;  /* 0x0000002c2e037c11 */ /* 0x000ff6000f8e18ff */
[----:B------:R-:W-:Y:S01]  /*6e90*/  @P1 SHF.L.U32 R2, R90, 0x1f, RZ ;  /* 0x0000001f5a021819 */ /* 0x000fe200000006ff */
[----:B------:R-:W-:Y:S06]  /*6ea0*/  BRA.U !UP0, `(.L_x_105) ;  /* 0x0000000108247547 */ /* 0x000fec000b800000 */
[----:B------:R-:W-:Y:S01]  /*6eb0*/  IMAD.U32 R5, RZ, RZ, UR46 ;  /* 0x0000002eff057e24 */ /* 0x000fe2000f8e00ff */
[----:B------:R-:W-:Y:S01]  /*6ec0*/  MOV R0, UR47 ;  /* 0x0000002f00007c02 */ /* 0x000fe20008000f00 */
[----:B------:R-:W-:Y:S03]  /*6ed0*/  UIADD3 UR4, UPT, UPT, UR46, 0x1, URZ ;  /* 0x000000012e047890 */ /* 0x000fe6000fffe0ff */
[----:B------:R-:W-:Y:S01]  /*6ee0*/  @P1 LEA R5, R5, UR44, 0x3 ;  /* 0x0000002c05051c11 */ /* 0x000fe2000f8e18ff */
[----:B------:R-:W-:Y:S04]  /*6ef0*/  UISETP.NE.AND UP0, UPT, UR4, 0x4, UPT ;  /* 0x000000040400788c */ /* 0x000fe8000bf05270 */
[----:B------:R-:W-:Y:S01]  /*6f00*/  @P1 VIADD R5, R5, 0x40 ;  /* 0x0000004005051836 */ /* 0x000fe20000000000 */
[----:B------:R-:W-:Y:S04]  /*6f10*/  USEL UR46, UR4, URZ, UP0 ;  /* 0x000000ff042e7287 */ /* 0x000fe80008000000 */
[----:B------:R-:W-:Y:S04]  /*6f20*/  @P1 PRMT R0, R0, 0x654, R5 ;  /* 0x0000065400001816 */ /* 0x000fe80000000005 */
[----:B------:R2:W-:Y:S04]  /*6f30*/  @P1 SYNCS.ARRIVE.TRANS64.RED.A1T0 RZ, [R0+URZ], RZ ;  /* 0x000000ff00ff19a7 */ /* 0x0005e800081004ff */
.L_x_105:
[----:B------:R-:W3:Y:S01]  /*6f40*/  @P1 SYNCS.PHASECHK.TRANS64.TRYWAIT P0, [R3+URZ+0x20], R2 ;  /* 0x00002002030015a7 */ /* 0x000ee200080011ff */
[----:B------:R-:W-:Y:S01]  /*6f50*/  BSSY B1, `(.L_x_106) ;  /* 0x0000017000017945 */ /* 0x000fe20003800000 */
[----:B---3--:R-:W-:Y:S03]  /*6f60*/  @P1 SEL R60, RZ, 0x1, !P0 ;  /* 0x00000001ff3c1807 */ /* 0x008fe60004000000 */
[----:B------:R-:W-:Y:S05]  /*6f70*/  @!P1 BRA `(.L_x_107) ;  /* 0x0000000000509947 */ /* 0x000fea0003800000 */
[----:B------:R-:W-:Y:S01]  /*6f80*/  ISETP.NE.AND P1, PT, R61, RZ, PT ;  /* 0x000000ff3d00720c */ /* 0x000fe20003f25270 */
[----:B------:R-:W-:Y:S01]  /*6f90*/  BSSY B0, `(.L_x_108) ;  /* 0x000000a000007945 */ /* 0x000fe20003800000 */
[----:B------:R-:W-:Y:S11]  /*6fa0*/  ISETP.NE.AND P0, PT, R60, RZ, PT ;  /* 0x000000ff3c00720c */ /* 0x000ff60003f05270 */
[----:B------:R-:W-:Y:S04]  /*6fb0*/  @P1 IMAD R5, R46, 0x2000, R47 ;  /* 0x000020002e051824 */ /* 0x000fe800078e022f */
[----:B------:R-:W-:Y:S05]  /*6fc0*/  @P1 VIADD R4, R5, UR44 ;  /* 0x0000002c05041c36 */ /* 0x000fea0008000000 */
[----:B------:R-:W-:Y:S01]  /*6fd0*/  @P1 IADD3 R2, PT, PT, R62, R4, RZ ;  /* 0x000000043e021210 */ /* 0x000fe20007ffe0ff */
[----:B------:R-:W-:Y:S01]  /*6fe0*/  @P1 IMAD.IADD R4, R91, 0x1, R4 ;  /* 0x000000015b041824 */ /* 0x000fe200078e0204 */
[----:B------:R-:W-:Y:S06]  /*6ff0*/  @P0 BRA `(.L_x_109) ;  /* 0x00000000000c0947 */ /* 0x000fec0003800000 */
[----:B--2---:R-:W-:Y:S04]  /*7000*/  SHF.L.U32 R0, R90, 0x1f, RZ ;  /* 0x0000001f5a007819 */ /* 0x004fe800000006ff */
[----:B------:R-:W2:Y:S02]  /*7010*/  SYNCS.PHASECHK.TRANS64.TRYWAIT P0, [R3+URZ+0x20], R0 ;  /* 0x00002000030075a7 */ /* 0x000ea400080011ff */
[----:B--2---:R-:W-:Y:S05]  /*7020*/  @!P0 BRA `(.L_x_110) ;  /* 0x0000003000588947 */ /* 0x004fea0003800000 */
.L_x_109:
[----:B------:R-:W-:Y:S05]  /*7030*/  BSYNC B0 ;  /* 0x0000000000007941 */ /* 0x000fea0003800000 */
.L_x_108:
[----:B------:R-:W-:Y:S02]  /*7040*/  ISETP.NE.AND P0, PT, R61, RZ, PT ;  /* 0x000000ff3d00720c */ /* 0x000fe40003f05270 */
[----:B------:R-:W-:Y:S11]  /*7050*/  IADD3 R46, PT, PT, R46, 0x1, RZ ;  /* 0x000000012e2e7810 */ /* 0x000ff60007ffe0ff */
[----:B--2---:R-:W-:Y:S01]  /*7060*/  @P0 IMAD.IADD R0, R91, 0x1, R2 ;  /* 0x000000015b000824 */ /* 0x004fe200078e0202 */
[----:B------:R-:W-:Y:S05]  /*7070*/  @P0 WARPSYNC.ALL ;  /* 0x0000000000000948 */ /* 0x000fea0003800000 */
[----:B------:R3:W4:Y:S04]  /*7080*/  @P0 LDSM.16.M88.4 R48, [R5+UR44+0x400] ;  /* 0x0004002c0530083b */ /* 0x0007280008000200 */
[----:B------:R3:W2:Y:S04]  /*7090*/  @P0 LDSM.16.M88.4 R56, [R4+0x400] ;  /* 0x000400000438083b */ /* 0x0006a80000000200 */
[----:B------:R3:W1:Y:S04]  /*70a0*/  @P0 LDSM.16.M88.4 R64, [R2+0x400] ;  /* 0x000400000240083b */ /* 0x0006680000000200 */
[----:B------:R3:W1:Y:S02]  /*70b0*/  @P0 LDSM.16.M88.4 R72, [R0+0x400] ;  /* 0x000400000048083b */ /* 0x0006640000000200 */
.L_x_107:
[----:B------:R-:W-:Y:S05]  /*70c0*/  BSYNC B1 ;  /* 0x0000000000017941 */ /* 0x000fea0003800000 */
.L_x_106:
[----:B------:R-:W-:Y:S05]  /*70d0*/  VIADD R3, R39, 0x40 ;  /* 0x0000004027037836 */ /* 0x000fea0000000000 */
[----:B------:R-:W-:Y:S04]  /*70e0*/  SHF.R.U32.HI R3, RZ, 0x15, R3 ;  /* 0x00000015ff037819 */ /* 0x000fe80000011603 */
[----:B------:R-:W-:Y:S11]  /*70f0*/  LOP3.LUT P0, RZ, R3, 0x3, R82, 0x48, !PT ;  /* 0x0000000303ff7812 */ /* 0x000ff60007804852 */
[----:B------:R-:W-:Y:S02]  /*7100*/  @!UPT UIADD3 URZ, UPT, UPT, URZ, URZ, URZ ;  /* 0x000000fffffff290 */ /* 0x000fe4000fffe0ff */
[----:B------:R-:W-:Y:S05]  /*7110*/  @!P0 BRA `(.L_x_111) ;  /* 0x0000000000408947 */ /* 0x000fea0003800000 */
[----:B------:R-:W5:Y:S01]  /*7120*/  LDCU.64 UR8, c[0x4][0x70] ;  /* 0x01000e00ff0877ac */ /* 0x000f620008000a00 */
[----:B------:R-:W-:Y:S01]  /*7130*/  MOV R3, 0x0 ;  /* 0x0000000000037802 */ /* 0x000fe20000000f00 */
[----:B------:R-:W-:Y:S02]  /*7140*/  HFMA2 R12, -RZ, RZ, 0, 5.9604644775390625e-08 ;  /* 0x00000001ff0c7431 */ /* 0x000fe400000001ff */
[----:B------:R-:W-:Y:S02]  /*7150*/  IMAD.MOV.U32 R8, RZ, RZ, 0x192 ;  /* 0x00000192ff087424 */ /* 0x000fe400078e00ff */
[----:B------:R-:W-:Y:S01]  /*7160*/  IMAD.MOV.U32 R13, RZ, RZ, RZ ;  /* 0x000000ffff0d7224 */ /* 0x000fe200078e00ff */
[----:B------:R-:W2:Y:S01]  /*7170*/  LDCU.64 UR6, c[0x4][0x78] ;  /* 0x01000f00ff0677ac */ /* 0x000ea20008000a00 */
[----:B---3--:R-:W3:Y:S01]  /*7180*/  LDC.64 R2, c[0x4][R3] ;  /* 0x0100000003027b82 */ /* 0x008ee20000000a00 */
[----:B------:R-:W4:Y:S01]  /*7190*/  LDCU.64 UR4, c[0x4][0x10] ;  /* 0x01000200ff0477ac */ /* 0x000f220008000a00 */
[----:B-----5:R-:W-:Y:S01]  /*71a0*/  MOV R5, UR9 ;  /* 0x0000000900057c02 */ /* 0x020fe20008000f00 */
[----:B------:R-:W-:Y:S01]  /*71b0*/  IMAD.U32 R4, RZ, RZ, UR8 ;  /* 0x00000008ff047e24 */ /* 0x000fe2000f8e00ff */
[----:B--2---:R-:W-:Y:S01]  /*71c0*/  MOV R7, UR7 ;  /* 0x0000000700077c02 */ /* 0x004fe20008000f00 */
[----:B------:R-:W-:Y:S01]  /*71d0*/  IMAD.U32 R6, RZ, RZ, UR6 ;  /* 0x00000006ff067e24 */ /* 0x000fe2000f8e00ff */
[----:B----4-:R-:W-:Y:S01]  /*71e0*/  MOV R11, UR5 ;  /* 0x00000005000b7c02 */ /* 0x010fe20008000f00 */
[----:B------:R-:W-:Y:S02]  /*71f0*/  IMAD.U32 R10, RZ, RZ, UR4 ;  /* 0x00000004ff0a7e24 */ /* 0x000fe4000f8e00ff */
[----:B------:R-:W-:Y:S07]  /*7200*/  LEPC R20, `(.L_x_111) ;  /* 0x000000001014794e */ /* 0x000fee0000000000 */
[----:B-1-3--:R-:W-:Y:S05]  /*7210*/  CALL.ABS.NOINC R2 ;  /* 0x0000000002007343 */ /* 0x00afea0003c00000 */
.L_x_111:
[----:B------:R-:W-:Y:S05]  /*7220*/  WARPSYNC.ALL ;  /* 0x0000000000007948 */ /* 0x000fea0003800000 */
[----:B------:R-:W-:Y:S01]  /*7230*/  R2UR UR4, R39 ;  /* 0x00000000270472ca */ /* 0x000fe200000e0000 */
[--C-:B----4-:R-:W-:Y:S01]  /*7240*/  HADD2.F32 R40, -RZ, R48.reuse.H0_H0 ;  /* 0x20000030ff287230 */ /* 0x110fe20000004100 */
[----:B------:R-:W-:Y:S01]  /*7250*/  ISETP.NE.AND P6, PT, R96, RZ, PT ;  /* 0x000000ff6000720c */ /* 0x000fe20003fc5270 */
[----:B------:R-:W-:Y:S01]  /*7260*/  HADD2.F32 R43, -RZ, R48.H1_H1 ;  /* 0x30000030ff2b7230 */ /* 0x000fe20000004100 */
[----:B-1----:R-:W-:Y:S01]  /*7270*/  MOV R52, UR46 ;  /* 0x0000002e00347c02 */ /* 0x002fe20008000f00 */
[----:B------:R-:W-:Y:S01]  /*7280*/  HADD2.F32 R42, -RZ, R49.H1_H1 ;  /* 0x30000031ff2a7230 */ /* 0x000fe20000004100 */
[----:B------:R-:W-:Y:S01]  /*7290*/  MOV R63, UR47 ;  /* 0x0000002f003f7c02 */ /* 0x000fe20008000f00 */
[----:B------:R-:W-:Y:S01]  /*72a0*/  HADD2.F32 R45, -RZ, R51.H0_H0 ;  /* 0x20000033ff2d7230 */ /* 0x000fe20000004100 */
[----:B------:R-:W-:Y:S01]  /*72b0*/  ISETP.NE.AND P0, PT, R93, RZ, PT ;  /* 0x000000ff5d00720c */ /* 0x000fe20003f05270 */
[----:B------:R-:W-:Y:S01]  /*72c0*/  HADD2.F32 R44, -RZ, R75.H1_H1 ;  /* 0x3000004bff2c7230 */ /* 0x000fe20000004100 */
[----:B------:R-:W-:Y:S01]  /*72d0*/  BSSY.RECONVERGENT B0, `(.L_x_112) ;  /* 0x0000088000007945 */ /* 0x000fe20003800200 */
[----:B------:R-:W-:Y:S02]  /*72e0*/  LEA R102, R46, UR44, 0x3 ;  /* 0x0000002c2e667c11 */ /* 0x000fe4000f8e18ff */
[----:B---3--:R-:W2:Y:S02]  /*72f0*/  LDTM.16dp256bit.x8 R4, tmem[UR4+0x40] ;  /* 0x00004004000479ee */ /* 0x008ea400081a0000 */
[----:B------:R-:W-:Y:S02]  /*7300*/  @P6 LEA R52, R52, UR44, 0x3 ;  /* 0x0000002c34346c11 */ /* 0x000fe4000f8e18ff */
[----:B------:R-:W-:Y:S02]  /*7310*/  @P6 SHF.L.U32 R103, R90, 0x1f, RZ ;  /* 0x0000001f5a676819 */ /* 0x000fe400000006ff */
[----:B------:R-:W-:Y:S04]  /*7320*/  @P6 IADD3 R52, PT, PT, R52, 0x40, RZ ;  /* 0x0000004034346810 */ /* 0x000fe80007ffe0ff */
[----:B------:R-:W-:Y:S01]  /*7330*/  @P6 PRMT R63, R63, 0x654, R52 ;  /* 0x000006543f3f6816 */ /* 0x000fe20000000034 */
[C---:B--2---:R-:W-:Y:S01]  /*7340*/  FMUL R0, R38.reuse, R4 ;  /* 0x0000000426007220 */ /* 0x044fe20000400000 */
[C---:B------:R-:W-:Y:S01]  /*7350*/  FMUL R2, R38.reuse, R5 ;  /* 0x0000000526027220 */ /* 0x040fe20000400000 */
[C---:B------:R-:W-:Y:S01]  /*7360*/  FMUL R3, R38.reuse, R6 ;  /* 0x0000000626037220 */ /* 0x040fe20000400000 */
[C---:B------:R-:W-:Y:S01]  /*7370*/  FMUL R7, R38.reuse, R7 ;  /* 0x0000000726077220 */ /* 0x040fe20000400000 */
[C---:B------:R-:W-:Y:S01]  /*7380*/  FFMA R0, R41.reuse, R40, R0 ;  /* 0x0000002829007223 */ /* 0x040fe20000000000 */
[----:B------:R-:W-:Y:S02]  /*7390*/  HADD2.F32 R40, -RZ, R49.H0_H0 ;  /* 0x20000031ff287230 */ /* 0x000fe40000004100 */
[C---:B------:R-:W-:Y:S01]  /*73a0*/  FFMA R2, R41.reuse, R43, R2 ;  /* 0x0000002b29027223 */ /* 0x040fe20000000002 */
[--C-:B------:R-:W-:Y:S02]  /*73b0*/  HADD2.F32 R43, -RZ, R50.reuse.H0_H0 ;  /* 0x20000032ff2b7230 */ /* 0x100fe40000004100 */
[C---:B------:R-:W-:Y:S01]  /*73c0*/  FMUL R4, R38.reuse, R8 ;  /* 0x0000000826047220 */ /* 0x040fe20000400000 */
[----:B------:R-:W-:Y:S01]  /*73d0*/  FMUL R5, R38, R9 ;  /* 0x0000000926057220 */ /* 0x000fe20000400000 */
[C---:B------:R-:W-:Y:S01]  /*73e0*/  FFMA R3, R41.reuse, R40, R3 ;  /* 0x0000002829037223 */ /* 0x040fe20000000003 */
[----:B------:R-:W-:Y:S01]  /*73f0*/  HADD2.F32 R40, -RZ, R50.H1_H1 ;  /* 0x30000032ff287230 */ /* 0x000fe20000004100 */
[----:B------:R-:W-:Y:S01]  /*7400*/  F2FP.F16.F32.PACK_AB R52, R2, R0 ;  /* 0x000000000234723e */ /* 0x000fe200000000ff */
[C---:B------:R-:W-:Y:S01]  /*7410*/  FFMA R7, R41.reuse, R42, R7 ;  /* 0x0000002a29077223 */ /* 0x040fe20000000007 */
[C---:B------:R-:W-:Y:S01]  /*7420*/  FFMA R4, R41.reuse, R43, R4 ;  /* 0x0000002b29047223 */ /* 0x040fe20000000004 */
[C---:B------:R-:W-:Y:S01]  /*7430*/  FMUL R6, R38.reuse, R10 ;  /* 0x0000000a26067220 */ /* 0x040fe20000400000 */
[----:B------:R-:W-:Y:S02]  /*7440*/  HADD2.F32 R42, -RZ, R51.H1_H1 ;  /* 0x30000033ff2a7230 */ /* 0x000fe40000004100 */
[----:B------:R-:W-:Y:S01]  /*7450*/  FFMA R5, R41, R40, R5 ;  /* 0x0000002829057223 */ /* 0x000fe20000000005 */
[----:B------:R-:W-:Y:S01]  /*7460*/  F2FP.F16.F32.PACK_AB R53, R7, R3 ;  /* 0x000000030735723e */ /* 0x000fe200000000ff */
[----:B------:R-:W-:Y:S01]  /*7470*/  FFMA R6, R41, R45, R6 ;  /* 0x0000002d29067223 */ /* 0x000fe20000000006 */
[C---:B------:R-:W-:Y:S01]  /*7480*/  FMUL R11, R38.reuse, R11 ;  /* 0x0000000b260b7220 */ /* 0x040fe20000400000 */
[--C-:B------:R-:W-:Y:S01]  /*7490*/  HADD2.F32 R40, -RZ, R56.reuse.H0_H0 ;  /* 0x20000038ff287230 */ /* 0x100fe20000004100 */
[----:B------:R-:W-:Y:S01]  /*74a0*/  F2FP.F16.F32.PACK_AB R54, R5, R4 ;  /* 0x000000040536723e */ /* 0x000fe200000000ff */
[C---:B------:R-:W-:Y:S01]  /*74b0*/  FMUL R8, R38.reuse, R12 ;  /* 0x0000000c26087220 */ /* 0x040fe20000400000 */
        /* <DEDUP_REMOVED lines=13> */
[--C-:B------:R-:W-:Y:S02]  /*7590*/  HADD2.F32 R43, -RZ, R58.reuse.H0_H0 ;  /* 0x2000003aff2b7230 */ /* 0x100fe40000004100 */
        /* <DEDUP_REMOVED lines=23> */
[----:B------:R-:W-:Y:S01]  /*7710*/  HADD2.F32 R42, -RZ, R65.H1_H1 ;  /* 0x30000041ff2a7230 */ /* 0x000fe20000004100 */
[----:B------:R1:W-:Y:S01]  /*7720*/  STSM.16.M88.4 [R97+0x2400], R68 ;  /* 0x0024004461007844 */ /* 0x0003e20000000200 */
[C---:B------:R-:W-:Y:S01]  /*7730*/  FMUL R23, R38.reuse, R23 ;  /* 0x0000001726177220 */ /* 0x040fe20000400000 */
        /* <DEDUP_REMOVED lines=14> */
[C---:B------:R-:W-:Y:S01]  /*7820*/  FMUL R24, R38.reuse, R28 ;  /* 0x0000001c26187220 */ /* 0x040fe20000400000 */
[C---:B------:R-:W-:Y:S01]  /*7830*/  FFMA R22, R41.reuse, R43, R22 ;  /* 0x0000002b29167223 */ /* 0x040fe20000000016 */
[--C-:B------:R-:W-:Y:S02]  /*7840*/  HADD2.F32 R43, -RZ, R72.reuse.H0_H0 ;  /* 0x20000048ff2b7230 */ /* 0x100fe40000004100 */
[C---:B------:R-:W-:Y:S01]  /*7850*/  FMUL R25, R38.reuse, R29 ;  /* 0x0000001d26197220 */ /* 0x040fe20000400000 */
[----:B------:R-:W-:Y:S02]  /*7860*/  HADD2.F32 R42, -RZ, R72.H1_H1 ;  /* 0x30000048ff2a7230 */ /* 0x000fe40000004100 */
[C---:B------:R-:W-:Y:S01]  /*7870*/  FMUL R26, R38.reuse, R30 ;  /* 0x0000001e261a7220 */ /* 0x040fe20000400000 */
[--C-:B------:R-:W-:Y:S02]  /*7880*/  HADD2.F32 R45, -RZ, R73.reuse.H0_H0 ;  /* 0x20000049ff2d7230 */ /* 0x100fe40000004100 */
[C---:B------:R-:W-:Y:S01]  /*7890*/  FFMA R27, R41.reuse, R40, R27 ;  /* 0x00000028291b7223 */ /* 0x040fe2000000001b */
[C---:B------:R-:W-:Y:S01]  /*78a0*/  FFMA R24, R41.reuse, R43, R24 ;  /* 0x0000002b29187223 */ /* 0x040fe20000000018 */
[----:B------:R-:W-:Y:S02]  /*78b0*/  HADD2.F32 R40, -RZ, R73.H1_H1 ;  /* 0x30000049ff287230 */ /* 0x000fe40000004100 */
[C---:B------:R-:W-:Y:S01]  /*78c0*/  FFMA R25, R41.reuse, R42, R25 ;  /* 0x0000002a29197223 */ /* 0x040fe20000000019 */
[C---:B------:R-:W-:Y:S01]  /*78d0*/  FMUL R31, R38.reuse, R31 ;  /* 0x0000001f261f7220 */ /* 0x040fe20000400000 */
[--C-:B------:R-:W-:Y:S02]  /*78e0*/  HADD2.F32 R43, -RZ, R74.reuse.H0_H0 ;  /* 0x2000004aff2b7230 */ /* 0x100fe40000004100 */
[C---:B------:R-:W-:Y:S01]  /*78f0*/  FFMA R26, R41.reuse, R45, R26 ;  /* 0x0000002d291a7223 */ /* 0x040fe2000000001a */
[C---:B------:R-:W-:Y:S01]  /*7900*/  FMUL R28, R38.reuse, R32 ;  /* 0x00000020261c7220 */ /* 0x040fe20000400000 */
[----:B------:R-:W-:Y:S02]  /*7910*/  HADD2.F32 R42, -RZ, R74.H1_H1 ;  /* 0x3000004aff2a7230 */ /* 0x000fe40000004100 */
[C---:B------:R-:W-:Y:S01]  /*7920*/  FMUL R29, R38.reuse, R33 ;  /* 0x00000021261d7220 */ /* 0x040fe20000400000 */
[----:B------:R-:W-:Y:S02]  /*7930*/  HADD2.F32 R45, -RZ, R75.H0_H0 ;  /* 0x2000004bff2d7230 */ /* 0x000fe40000004100 */
[C---:B------:R-:W-:Y:S01]  /*7940*/  FMUL R30, R38.reuse, R34 ;  /* 0x00000022261e7220 */ /* 0x040fe20000400000 */
[C---:B------:R-:W-:Y:S01]  /*7950*/  FFMA R31, R41.reuse, R40, R31 ;  /* 0x00000028291f7223 */ /* 0x040fe2000000001f */
        /* <DEDUP_REMOVED lines=9> */
[----:B------:R1:W-:Y:S01]  /*79f0*/  STSM.16.M88.4 [R100+0x2000], R104 ;  /* 0x0020006864007844 */ /* 0x0003e20000000200 */
[----:B------:R-:W-:Y:S02]  /*7a00*/  F2FP.F16.F32.PACK_AB R110, R29, R28 ;  /* 0x0000001c1d6e723e */ /* 0x000fe400000000ff */
[----:B------:R-:W-:Y:S05]  /*7a10*/  F2FP.F16.F32.PACK_AB R111, R35, R30 ;  /* 0x0000001e236f723e */ /* 0x000fea00000000ff */
[----:B------:R1:W-:Y:S01]  /*7a20*/  STSM.16.M88.4 [R101+0x2000], R108 ;  /* 0x0020006c65007844 */ /* 0x0003e20000000200 */
        /* <DEDUP_REMOVED lines=9> */
[----:B------:R-:W-:Y:S02]  /*7ac0*/  UIADD3 UR9, UPT, UPT, UR49, 0x40, URZ ;  /* 0x0000004031097890 */ /* 0x000fe4000fffe0ff */
[----:B------:R-:W-:Y:S01]  /*7ad0*/  UIADD3 UR8, UPT, UPT, UR44, 0x2400, URZ ;  /* 0x000024002c087890 */ /* 0x000fe2000fffe0ff */
[----:B------:R-:W-:Y:S01]  /*7ae0*/  UMOV UR10, UR50 ;  /* 0x00000032000a7c82 */ /* 0x000fe20008000000 */
[----:B------:R-:W-:Y:S01]  /*7af0*/  UMOV UR11, UR36 ;  /* 0x00000024000b7c82 */ /* 0x000fe20008000000 */
[----:B--2---:R-:W-:Y:S04]  /*7b00*/  UIADD3 UR4, UP0, UPT, UR6, 0x680, URZ ;  /* 0x0000068006047890 */ /* 0x004fe8000ff1e0ff */
[----:B------:R-:W-:Y:S09]  /*7b10*/  UIADD3.X UR5, UPT, UPT, URZ, UR7, URZ, UP0, !UPT ;  /* 0x00000007ff057290 */ /* 0x000ff200087fe4ff */
[----:B------:R2:W-:Y:S01]  /*7b20*/  UTMASTG.3D [UR8], [UR4] ;  /* 0x00000008040073b5 */ /* 0x0005e20008010000 */
[----:B------:R0:W-:Y:S01]  /*7b30*/  UTMACMDFLUSH ;  /* 0x00000000000079b7 */ /* 0x0001e20000000000 */
[----:B--2---:R-:W-:Y:S04]  /*7b40*/  DEPBAR.LE SB0, 0x1 ;  /* 0x000080400000791a */ /* 0x004fe80000000000 */
.L_x_113:
[----:B------:R-:W-:Y:S05]  /*7b50*/  BSYNC.RECONVERGENT B0 ;  /* 0x0000000000007941 */ /* 0x000fea0003800200 */
.L_x_112:
[----:B------:R-:W-:Y:S01]  /*7b60*/  BAR.SYNC.DEFER_BLOCKING 0x1, 0x80 ;  /* 0x0042000000007b1d */ /* 0x000fe20000010000 */
[----:B------:R-:W-:Y:S04]  /*7b70*/  UIADD3 UR4, UPT, UPT, UR46, 0x1, URZ ;  /* 0x000000012e047890 */ /* 0x000fe8000fffe0ff */
[----:B------:R-:W-:Y:S04]  /*7b80*/  UISETP.NE.AND UP0, UPT, UR4, 0x4, UPT ;  /* 0x000000040400788c */ /* 0x000fe8000bf05270 */
[----:B------:R-:W-:Y:S01]  /*7b90*/  USEL UR45, UR4, URZ, UP0 ;  /* 0x000000ff042d7287 */ /* 0x000fe20008000000 */
[----:B------:R2:W-:Y:S01]  /*7ba0*/  @P6 SYNCS.ARRIVE.TRANS64.RED.A1T0 RZ, [R63+URZ], RZ ;  /* 0x000000ff3fff69a7 */ /* 0x0005e200081004ff */
[----:B------:R-:W-:Y:S01]  /*7bb0*/  BSSY B1, `(.L_x_114) ;  /* 0x0000018000017945 */ /* 0x000fe20003800000 */
[----:B------:R-:W3:Y:S02]  /*7bc0*/  @P6 SYNCS.PHASECHK.TRANS64.TRYWAIT P0, [R102+URZ+0x20], R103 ;  /* 0x00002067660065a7 */ /* 0x000ee400080011ff */
[----:B---3--:R-:W-:Y:S01]  /*7bd0*/  @P6 SEL R60, RZ, 0x1, !P0 ;  /* 0x00000001ff3c6807 */ /* 0x008fe20004000000 */
[----:B--2---:R-:W-:Y:S06]  /*7be0*/  @!P6 BRA `(.L_x_115) ;  /* 0x000000000050e947 */ /* 0x004fec0003800000 */
        /* <DEDUP_REMOVED lines=8> */
[----:B------:R-:W-:Y:S04]  /*7c70*/  SHF.L.U32 R5, R90, 0x1f, RZ ;  /* 0x0000001f5a057819 */ /* 0x000fe800000006ff */
[----:B------:R-:W2:Y:S02]  /*7c80*/  SYNCS.PHASECHK.TRANS64.TRYWAIT P0, [R102+URZ+0x20], R5 ;  /* 0x00002005660075a7 */ /* 0x000ea400080011ff */
[----:B--2---:R-:W-:Y:S05]  /*7c90*/  @!P0 BRA `(.L_x_118) ;  /* 0x0000002400508947 */ /* 0x004fea0003800000 */
.L_x_117:
[----:B------:R-:W-:Y:S05]  /*7ca0*/  BSYNC B0 ;  /* 0x0000000000007941 */ /* 0x000fea0003800000 */
.L_x_116:
[----:B------:R-:W-:Y:S02]  /*7cb0*/  ISETP.NE.AND P0, PT, R61, RZ, PT ;  /* 0x000000ff3d00720c */ /* 0x000fe40003f05270 */
[----:B------:R-:W-:Y:S11]  /*7cc0*/  IADD3 R46, PT, PT, R46, 0x1, RZ ;  /* 0x000000012e2e7810 */ /* 0x000ff60007ffe0ff */
[----:B------:R-:W-:Y:S01]  /*7cd0*/  @P0 IMAD.IADD R4, R91, 0x1, R0 ;  /* 0x000000015b040824 */ /* 0x000fe200078e0200 */
[----:B------:R-:W-:Y:S05]  /*7ce0*/  @P0 WARPSYNC.ALL ;  /* 0x0000000000000948 */ /* 0x000fea0003800000 */
[----:B------:R3:W4:Y:S04]  /*7cf0*/  @P0 LDSM.16.M88.4 R48, [R3+UR44+0x400] ;  /* 0x0004002c0330083b */ /* 0x0007280008000200 */
[----:B------:R3:W1:Y:S04]  /*7d00*/  @P0 LDSM.16.M88.4 R56, [R2+0x400] ;  /* 0x000400000238083b */ /* 0x0006680000000200 */
[----:B------:R3:W1:Y:S04]  /*7d10*/  @P0 LDSM.16.M88.4 R64, [R0+0x400] ;  /* 0x000400000040083b */ /* 0x0006680000000200 */
[----:B------:R3:W1:Y:S02]  /*7d20*/  @P0 LDSM.16.M88.4 R72, [R4+0x400] ;  /* 0x000400000448083b */ /* 0x0006640000000200 */
.L_x_115:
[----:B------:R-:W-:Y:S05]  /*7d30*/  BSYNC B1 ;  /* 0x0000000000017941 */ /* 0x000fea0003800000 */
.L_x_114:
[----:B---3--:R-:W-:Y:S05]  /*7d40*/  VIADD R3, R39, 0x80 ;  /* 0x0000008027037836 */ /* 0x008fea0000000000 */
[----:B------:R-:W-:Y:S04]  /*7d50*/  SHF.R.U32.HI R3, RZ, 0x15, R3 ;  /* 0x00000015ff037819 */ /* 0x000fe80000011603 */
[----:B------:R-:W-:Y:S11]  /*7d60*/  LOP3.LUT P0, RZ, R3, 0x3, R82, 0x48, !PT ;  /* 0x0000000303ff7812 */ /* 0x000ff60007804852 */
[----:B------:R-:W-:Y:S02]  /*7d70*/  @!UPT UIADD3 URZ, UPT, UPT, URZ, URZ, URZ ;  /* 0x000000fffffff290 */ /* 0x000fe4000fffe0ff */
[----:B------:R-:W-:Y:S05]  /*7d80*/  @!P0 BRA `(.L_x_119) ;  /* 0x0000000000408947 */ /* 0x000fea0003800000 */
[----:B------:R-:W2:Y:S01]  /*7d90*/  LDCU.64 UR8, c[0x4][0x70] ;  /* 0x01000e00ff0877ac */ /* 0x000ea20008000a00 */
[----:B------:R-:W-:Y:S01]  /*7da0*/  MOV R3, 0x0 ;  /* 0x0000000000037802 */ /* 0x000fe20000000f00 */
[----:B------:R-:W-:Y:S02]  /*7db0*/  HFMA2 R12, -RZ, RZ, 0, 5.9604644775390625e-08 ;  /* 0x00000001ff0c7431 */ /* 0x000fe400000001ff */
[----:B------:R-:W-:Y:S02]  /*7dc0*/  IMAD.MOV.U32 R8, RZ, RZ, 0x192 ;  /* 0x00000192ff087424 */ /* 0x000fe400078e00ff */
[----:B------:R-:W-:Y:S01]  /*7dd0*/  IMAD.MOV.U32 R13, RZ, RZ, RZ ;  /* 0x000000ffff0d7224 */ /* 0x000fe200078e00ff */
[----:B------:R-:W3:Y:S01]  /*7de0*/  LDCU.64 UR6, c[0x4][0x78] ;  /* 0x01000f00ff0677ac */ /* 0x000ee20008000a00 */
[----:B------:R-:W1:Y:S01]  /*7df0*/  LDC.64 R2, c[0x4][R3] ;  /* 0x0100000003027b82 */ /* 0x000e620000000a00 */
[----:B------:R-:W5:Y:S01]  /*7e00*/  LDCU.64 UR4, c[0x4][0x10] ;  /* 0x01000200ff0477ac */ /* 0x000f620008000a00 */
[----:B--2---:R-:W-:Y:S01]  /*7e10*/  MOV R5, UR9 ;  /* 0x0000000900057c02 */ /* 0x004fe20008000f00 */
[----:B------:R-:W-:Y:S01]  /*7e20*/  IMAD.U32 R4, RZ, RZ, UR8 ;  /* 0x00000008ff047e24 */ /* 0x000fe2000f8e00ff */
[----:B---3--:R-:W-:Y:S01]  /*7e30*/  MOV R7, UR7 ;  /* 0x0000000700077c02 */ /* 0x008fe20008000f00 */
[----:B------:R-:W-:Y:S01]  /*7e40*/  IMAD.U32 R6, RZ, RZ, UR6 ;  /* 0x00000006ff067e24 */ /* 0x000fe2000f8e00ff */
[----:B-----5:R-:W-:Y:S01]  /*7e50*/  MOV R11, UR5 ;  /* 0x00000005000b7c02 */ /* 0x020fe20008000f00 */
[----:B------:R-:W-:Y:S02]  /*7e60*/  IMAD.U32 R10, RZ, RZ, UR4 ;  /* 0x00000004ff0a7e24 */ /* 0x000fe4000f8e00ff */
[----:B------:R-:W-:Y:S07]  /*7e70*/  LEPC R20, `(.L_x_119) ;  /* 0x000000001014794e */ /* 0x000fee0000000000 */
[----:B-1--4-:R-:W-:Y:S05]  /*7e80*/  CALL.ABS.NOINC R2 ;  /* 0x0000000002007343 */ /* 0x012fea0003c00000 */
.L_x_119:
        /* <DEDUP_REMOVED lines=13> */
[----:B--2---:R-:W1:Y:S02]  /*7f60*/  LDTM.16dp256bit.x8 R4, tmem[UR4+0x80] ;  /* 0x00008004000479ee */ /* 0x004e6400081a0000 */
[----:B------:R-:W-:Y:S02]  /*7f70*/  @P6 LEA R52, R52, UR44, 0x3 ;  /* 0x0000002c34346c11 */ /* 0x000fe4000f8e18ff */
[----:B------:R-:W-:Y:S02]  /*7f80*/  @P6 SHF.L.U32 R102, R90, 0x1f, RZ ;  /* 0x0000001f5a666819 */ /* 0x000fe400000006ff */
[----:B------:R-:W-:Y:S04]  /*7f90*/  @P6 IADD3 R52, PT, PT, R52, 0x40, RZ ;  /* 0x0000004034346810 */ /* 0x000fe80007ffe0ff */
[----:B------:R-:W-:Y:S01]  /*7fa0*/  @P6 PRMT R63, R63, 0x654, R52 ;  /* 0x000006543f3f6816 */ /* 0x000fe20000000034 */
[C---:B-1----:R-:W-:Y:S01]  /*7fb0*/  FMUL R0, R38.reuse, R4 ;  /* 0x0000000426007220 */ /* 0x042fe20000400000 */
        /* <DEDUP_REMOVED lines=128> */
.L_x_121:
[----:B------:R-:W-:Y:S05]  /*87c0*/  BSYNC.RECONVERGENT B0 ;  /* 0x0000000000007941 */ /* 0x000fea0003800200 */
.L_x_120:
        /* <DEDUP_REMOVED lines=20> */
.L_x_125:
[----:B------:R-:W-:Y:S05]  /*8910*/  BSYNC B0 ;  /* 0x0000000000007941 */ /* 0x000fea0003800000 */
.L_x_124:
[----:B------:R-:W-:Y:S11]  /*8920*/  ISETP.NE.AND P0, PT, R61, RZ, PT ;  /* 0x000000ff3d00720c */ /* 0x000ff60003f05270 */
[----:B------:R-:W-:Y:S02]  /*8930*/  @!UPT UIADD3 URZ, UPT, UPT, URZ, URZ, URZ ;  /* 0x000000fffffff290 */ /* 0x000fe4000fffe0ff */
[----:B--2---:R-:W-:Y:S01]  /*8940*/  @P0 IADD3 R0, PT, PT, R91, R62, RZ ;  /* 0x0000003e5b000210 */ /* 0x004fe20007ffe0ff */
[----:B------:R-:W-:Y:S05]  /*8950*/  @P0 WARPSYNC.ALL ;  /* 0x0000000000000948 */ /* 0x000fea0003800000 */
[----:B------:R2:W3:Y:S04]  /*8960*/  @P0 LDSM.16.M88.4 R48, [R46+UR44+0x400] ;  /* 0x0004002c2e30083b */ /* 0x0004e80008000200 */
[----:B------:R2:W4:Y:S04]  /*8970*/  @P0 LDSM.16.M88.4 R56, [R2+0x400] ;  /* 0x000400000238083b */ /* 0x0005280000000200 */
[----:B------:R2:W1:Y:S04]  /*8980*/  @P0 LDSM.16.M88.4 R64, [R62+0x400] ;  /* 0x000400003e40083b */ /* 0x0004680000000200 */
[----:B------:R2:W1:Y:S02]  /*8990*/  @P0 LDSM.16.M88.4 R72, [R0+0x400] ;  /* 0x000400000048083b */ /* 0x0004640000000200 */
.L_x_123:
[----:B------:R-:W-:Y:S05]  /*89a0*/  BSYNC B1 ;  /* 0x0000000000017941 */ /* 0x000fea0003800000 */
.L_x_122:
        /* <DEDUP_REMOVED lines=10> */
[----:B------:R-:W3:Y:S01]  /*8a50*/  LDCU.64 UR6, c[0x4][0x78] ;  /* 0x01000f00ff0677ac */ /* 0x000ee20008000a00 */
[----:B--2---:R-:W2:Y:S01]  /*8a60*/  LDC.64 R2, c[0x4][R3] ;  /* 0x0100000003027b82 */ /* 0x004ea20000000a00 */
[----:B------:R-:W4:Y:S01]  /*8a70*/  LDCU.64 UR4, c[0x4][0x10] ;  /* 0x01000200ff0477ac */ /* 0x000f220008000a00 */
[----:B-----5:R-:W-:Y:S01]  /*8a80*/  MOV R5, UR9 ;  /* 0x0000000900057c02 */ /* 0x020fe20008000f00 */
[----:B------:R-:W-:Y:S01]  /*8a90*/  IMAD.U32 R4, RZ, RZ, UR8 ;  /* 0x00000008ff047e24 */ /* 0x000fe2000f8e00ff */
[----:B---3--:R-:W-:Y:S01]  /*8aa0*/  MOV R7, UR7 ;  /* 0x0000000700077c02 */ /* 0x008fe20008000f00 */
[----:B------:R-:W-:Y:S01]  /*8ab0*/  IMAD.U32 R6, RZ, RZ, UR6 ;  /* 0x00000006ff067e24 */ /* 0x000fe2000f8e00ff */
[----:B----4-:R-:W-:Y:S01]  /*8ac0*/  MOV R11, UR5 ;  /* 0x00000005000b7c02 */ /* 0x010fe20008000f00 */
[----:B------:R-:W-:Y:S02]  /*8ad0*/  IMAD.U32 R10, RZ, RZ, UR4 ;  /* 0x00000004ff0a7e24 */ /* 0x000fe4000f8e00ff */
[----:B------:R-:W-:Y:S07]  /*8ae0*/  LEPC R20, `(.L_x_127) ;  /* 0x000000001014794e */ /* 0x000fee0000000000 */
[----:B-12---:R-:W-:Y:S05]  /*8af0*/  CALL.ABS.NOINC R2 ;  /* 0x0000000002007343 */ /* 0x006fea0003c00000 */
.L_x_127:
[----:B------:R-:W-:Y:S01]  /*8b00*/  ISETP.NE.AND P0, PT, R93, RZ, PT ;  /* 0x000000ff5d00720c */ /* 0x000fe20003f05270 */
[----:B------:R-:W-:Y:S05]  /*8b10*/  WARPSYNC.ALL ;  /* 0x0000000000007948 */ /* 0x000fea0003800000 */
[----:B------:R-:W-:Y:S01]  /*8b20*/  R2UR UR4, R39 ;  /* 0x00000000270472ca */ /* 0x000fe200000e0000 */
[--C-:B---3--:R-:W-:Y:S01]  /*8b30*/  HADD2.F32 R40, -RZ, R48.reuse.H0_H0 ;  /* 0x20000030ff287230 */ /* 0x108fe20000004100 */
[----:B------:R-:W-:Y:S01]  /*8b40*/  R2UR UR5, R99 ;  /* 0x00000000630572ca */ /* 0x000fe200000e0000 */
[----:B------:R-:W-:Y:S01]  /*8b50*/  HADD2.F32 R42, -RZ, R48.H1_H1 ;  /* 0x30000030ff2a7230 */ /* 0x000fe20000004100 */
[----:B------:R-:W-:Y:S01]  /*8b60*/  BSSY.RECONVERGENT B0, `(.L_x_128) ;  /* 0x000008a000007945 */ /* 0x000fe20003800200 */
[--C-:B------:R-:W-:Y:S02]  /*8b70*/  HADD2.F32 R43, -RZ, R49.reuse.H0_H0 ;  /* 0x20000031ff2b7230 */ /* 0x100fe40000004100 */
[----:B------:R-:W-:Y:S02]  /*8b80*/  HADD2.F32 R44, -RZ, R49.H1_H1 ;  /* 0x30000031ff2c7230 */ /* 0x000fe40000004100 */
[--C-:B------:R-:W-:Y:S02]  /*8b90*/  HADD2.F32 R45, -RZ, R50.reuse.H0_H0 ;  /* 0x20000032ff2d7230 */ /* 0x100fe40000004100 */
[----:B--2---:R-:W-:Y:S02]  /*8ba0*/  HADD2.F32 R46, -RZ, R50.H1_H1 ;  /* 0x30000032ff2e7230 */ /* 0x004fe40000004100 */
[----:B------:R-:W2:Y:S01]  /*8bb0*/  LDTM.16dp256bit.x8 R4, tmem[UR4+0xc0] ;  /* 0x0000c004000479ee */ /* 0x000ea200081a0000 */
[----:B------:R-:W-:Y:S01]  /*8bc0*/  NOP ;  /* 0x0000000000007918 */ /* 0x000fe20000000000 */
[----:B------:R-:W-:Y:S01]  /*8bd0*/  UIADD3 UR4, UPT, UPT, UR5, 0xb0, URZ ;  /* 0x000000b005047890 */ /* 0x000fe2000fffe0ff */
[--C-:B------:R-:W-:Y:S02]  /*8be0*/  HADD2.F32 R47, -RZ, R51.reuse.H0_H0 ;  /* 0x20000033ff2f7230 */ /* 0x100fe40000004100 */
[----:B------:R-:W-:Y:S01]  /*8bf0*/  HADD2.F32 R49, -RZ, R51.H1_H1 ;  /* 0x30000033ff317230 */ /* 0x000fe20000004100 */
[----:B------:R-:W-:Y:S01]  /*8c00*/  UPRMT UR4, UR47, 0x654, UR4 ;  /* 0x000006542f047896 */ /* 0x000fe20008000004 */
[--C-:B----4-:R-:W-:Y:S02]  /*8c10*/  HADD2.F32 R48, -RZ, R56.reuse.H0_H0 ;  /* 0x20000038ff307230 */ /* 0x110fe40000004100 */
[----:B------:R-:W-:Y:S02]  /*8c20*/  HADD2.F32 R51, -RZ, R56.H1_H1 ;  /* 0x30000038ff337230 */ /* 0x000fe40000004100 */
[--C-:B------:R-:W-:Y:S02]  /*8c30*/  HADD2.F32 R50, -RZ, R57.reuse.H0_H0 ;  /* 0x20000039ff327230 */ /* 0x100fe40000004100 */
[----:B-1----:R-:W-:Y:S02]  /*8c40*/  HADD2.F32 R52, -RZ, R57.H1_H1 ;  /* 0x30000039ff347230 */ /* 0x002fe40000004100 */
[----:B--2---:R-:W-:Y:S01]  /*8c50*/  SYNCS.ARRIVE.TRANS64.RED.A1T0 RZ, [UR4], RZ ;  /* 0x000000ffffff79a7 */ /* 0x004fe20008100404 */
[--C-:B------:R-:W-:Y:S02]  /*8c60*/  HADD2.F32 R53, -RZ, R58.reuse.H0_H0 ;  /* 0x2000003aff357230 */ /* 0x100fe40000004100 */
[----:B------:R-:W-:Y:S02]  /*8c70*/  HADD2.F32 R54, -RZ, R58.H1_H1 ;  /* 0x3000003aff367230 */ /* 0x000fe40000004100 */
[--C-:B------:R-:W-:Y:S02]  /*8c80*/  HADD2.F32 R55, -RZ, R59.reuse.H0_H0 ;  /* 0x2000003bff377230 */ /* 0x100fe40000004100 */
[----:B------:R-:W-:Y:S02]  /*8c90*/  HADD2.F32 R56, -RZ, R59.H1_H1 ;  /* 0x3000003bff387230 */ /* 0x000fe40000004100 */
[C---:B------:R-:W-:Y:S01]  /*8ca0*/  FMUL R4, R38.reuse, R4 ;  /* 0x0000000426047220 */ /* 0x040fe20000400000 */
[C---:B------:R-:W-:Y:S01]  /*8cb0*/  FMUL R5, R38.reuse, R5 ;  /* 0x0000000526057220 */ /* 0x040fe20000400000 */
[C---:B------:R-:W-:Y:S01]  /*8cc0*/  FMUL R6, R38.reuse, R6 ;  /* 0x0000000626067220 */ /* 0x040fe20000400000 */
[C---:B------:R-:W-:Y:S01]  /*8cd0*/  FMUL R7, R38.reuse, R7 ;  /* 0x0000000726077220 */ /* 0x040fe20000400000 */
[C---:B------:R-:W-:Y:S01]  /*8ce0*/  FFMA R4, R41.reuse, R40, R4 ;  /* 0x0000002829047223 */ /* 0x040fe20000000004 */
[C---:B------:R-:W-:Y:S01]  /*8cf0*/  FFMA R5, R41.reuse, R42, R5 ;  /* 0x0000002a29057223 */ /* 0x040fe20000000005 */
[C---:B------:R-:W-:Y:S01]  /*8d00*/  FFMA R6, R41.reuse, R43, R6 ;  /* 0x0000002b29067223 */ /* 0x040fe20000000006 */
[----:B------:R-:W-:Y:S01]  /*8d10*/  FFMA R7, R41, R44, R7 ;  /* 0x0000002c29077223 */ /* 0x000fe20000000007 */
[C---:B------:R-:W-:Y:S01]  /*8d20*/  FMUL R8, R38.reuse, R8 ;  /* 0x0000000826087220 */ /* 0x040fe20000400000 */
[C---:B------:R-:W-:Y:S01]  /*8d30*/  FMUL R9, R38.reuse, R9 ;  /* 0x0000000926097220 */ /* 0x040fe20000400000 */
[----:B------:R-:W-:Y:S01]  /*8d40*/  F2FP.F16.F32.PACK_AB R104, R5, R4 ;  /* 0x000000040568723e */ /* 0x000fe200000000ff */
[C---:B------:R-:W-:Y:S01]  /*8d50*/  FMUL R0, R38.reuse, R10 ;  /* 0x0000000a26007220 */ /* 0x040fe20000400000 */
[----:B------:R-:W-:Y:S01]  /*8d60*/  F2FP.F16.F32.PACK_AB R105, R7, R6 ;  /* 0x000000060769723e */ /* 0x000fe200000000ff */
[C---:B------:R-:W-:Y:S01]  /*8d70*/  FFMA R8, R41.reuse, R45, R8 ;  /* 0x0000002d29087223 */ /* 0x040fe20000000008 */
[C---:B------:R-:W-:Y:S01]  /*8d80*/  FFMA R9, R41.reuse, R46, R9 ;  /* 0x0000002e29097223 */ /* 0x040fe20000000009 */
[----:B------:R-:W-:Y:S01]  /*8d90*/  FFMA R0, R41, R47, R0 ;  /* 0x0000002f29007223 */ /* 0x000fe20000000000 */
[C---:B------:R-:W-:Y:S01]  /*8da0*/  FMUL R2, R38.reuse, R11 ;  /* 0x0000000b26027220 */ /* 0x040fe20000400000 */
[C---:B------:R-:W-:Y:S01]  /*8db0*/  FMUL R3, R38.reuse, R12 ;  /* 0x0000000c26037220 */ /* 0x040fe20000400000 */
[C---:B------:R-:W-:Y:S01]  /*8dc0*/  FMUL R10, R38.reuse, R13 ;  /* 0x0000000d260a7220 */ /* 0x040fe20000400000 */
[----:B------:R-:W-:Y:S01]  /*8dd0*/  F2FP.F16.F32.PACK_AB R106, R9, R8 ;  /* 0x00000008096a723e */ /* 0x000fe200000000ff */
[C---:B------:R-:W-:Y:S01]  /*8de0*/  FFMA R2, R41.reuse, R49, R2 ;  /* 0x0000003129027223 */ /* 0x040fe20000000002 */
[C---:B------:R-:W-:Y:S01]  /*8df0*/  FFMA R3, R41.reuse, R48, R3 ;  /* 0x0000003029037223 */ /* 0x040fe20000000003 */
[C---:B------:R-:W-:Y:S01]  /*8e00*/  FFMA R10, R41.reuse, R51, R10 ;  /* 0x00000033290a7223 */ /* 0x040fe2000000000a */
[C---:B------:R-:W-:Y:S01]  /*8e10*/  FMUL R11, R38.reuse, R14 ;  /* 0x0000000e260b7220 */ /* 0x040fe20000400000 */
[----:B------:R-:W-:Y:S01]  /*8e20*/  FMUL R15, R38, R15 ;  /* 0x0000000f260f7220 */ /* 0x000fe20000400000 */
[----:B------:R-:W-:Y:S01]  /*8e30*/  F2FP.F16.F32.PACK_AB R107, R2, R0 ;  /* 0x00000000026b723e */ /* 0x000fe200000000ff */
[----:B------:R-:W-:Y:S01]  /*8e40*/  FMUL R12, R38, R16 ;  /* 0x00000010260c7220 */ /* 0x000fe20000400000 */
[----:B------:R-:W-:Y:S01]  /*8e50*/  F2FP.F16.F32.PACK_AB R108, R10, R3 ;  /* 0x000000030a6c723e */ /* 0x000fe200000000ff */
[C---:B------:R-:W-:Y:S01]  /*8e60*/  FFMA R11, R41.reuse, R50, R11 ;  /* 0x00000032290b7223 */ /* 0x040fe2000000000b */
[C---:B------:R-:W-:Y:S01]  /*8e70*/  FFMA R15, R41.reuse, R52, R15 ;  /* 0x00000034290f7223 */ /* 0x040fe2000000000f */
[----:B------:R1:W-:Y:S01]  /*8e80*/  STSM.16.M88.4 [R98+0x6400], R104 ;  /* 0x0064006862007844 */ /* 0x0003e20000000200 */
[----:B------:R-:W-:Y:S01]  /*8e90*/  FFMA R12, R41, R53, R12 ;  /* 0x00000035290c7223 */ /* 0x000fe2000000000c */
[C---:B------:R-:W-:Y:S01]  /*8ea0*/  FMUL R13, R38.reuse, R17 ;  /* 0x00000011260d7220 */ /* 0x040fe20000400000 */
[C---:B------:R-:W-:Y:S01]  /*8eb0*/  FMUL R14, R38.reuse, R18 ;  /* 0x00000012260e7220 */ /* 0x040fe20000400000 */
[----:B------:R-:W-:Y:S01]  /*8ec0*/  F2FP.F16.F32.PACK_AB R109, R15, R11 ;  /* 0x0000000b0f6d723e */ /* 0x000fe200000000ff */
[--C-:B------:R-:W-:Y:S02]  /*8ed0*/  HADD2.F32 R57, -RZ, R64.reuse.H0_H0 ;  /* 0x20000040ff397230 */ /* 0x100fe40000004100 */
[C---:B------:R-:W-:Y:S01]  /*8ee0*/  FFMA R13, R41.reuse, R54, R13 ;  /* 0x00000036290d7223 */ /* 0x040fe2000000000d */
[----:B------:R-:W-:Y:S01]  /*8ef0*/  FFMA R14, R41, R55, R14 ;  /* 0x00000037290e7223 */ /* 0x000fe2000000000e */
[C---:B------:R-:W-:Y:S01]  /*8f00*/  FMUL R19, R38.reuse, R19 ;  /* 0x0000001326137220 */ /* 0x040fe20000400000 */
[----:B------:R-:W-:Y:S02]  /*8f10*/  HADD2.F32 R58, -RZ, R64.H1_H1 ;  /* 0x30000040ff3a7230 */ /* 0x000fe40000004100 */
[C---:B------:R-:W-:Y:S01]  /*8f20*/  FMUL R16, R38.reuse, R20 ;  /* 0x0000001426107220 */ /* 0x040fe20000400000 */
[----:B------:R-:W-:Y:S01]  /*8f30*/  F2FP.F16.F32.PACK_AB R110, R13, R12 ;  /* 0x0000000c0d6e723e */ /* 0x000fe200000000ff */
[C---:B------:R-:W-:Y:S01]  /*8f40*/  FFMA R19, R41.reuse, R56, R19 ;  /* 0x0000003829137223 */ /* 0x040fe20000000013 */
[--C-:B------:R-:W-:Y:S02]  /*8f50*/  HADD2.F32 R59, -RZ, R65.reuse.H0_H0 ;  /* 0x20000041ff3b7230 */ /* 0x100fe40000004100 */
[----:B------:R-:W-:Y:S01]  /*8f60*/  FFMA R16, R41, R57, R16 ;  /* 0x0000003929107223 */ /* 0x000fe20000000010 */
[C---:B------:R-:W-:Y:S01]  /*8f70*/  FMUL R17, R38.reuse, R21 ;  /* 0x0000001526117220 */ /* 0x040fe20000400000 */
[----:B------:R-:W-:Y:S01]  /*8f80*/  HADD2.F32 R60, -RZ, R65.H1_H1 ;  /* 0x30000041ff3c7230 */ /* 0x000fe20000004100 */
[----:B------:R-:W-:Y:S01]  /*8f90*/  F2FP.F16.F32.PACK_AB R111, R19, R14 ;  /* 0x0000000e136f723e */ /* 0x000fe200000000ff */
[C---:B------:R-:W-:Y:S01]  /*8fa0*/  FMUL R18, R38.reuse, R22 ;  /* 0x0000001626127220 */ /* 0x040fe20000400000 */
[C---:B------:R-:W-:Y:S01]  /*8fb0*/  FFMA R17, R41.reuse, R58, R17 ;  /* 0x0000003a29117223 */ /* 0x040fe20000000011 */
[--C-:B------:R-:W-:Y:S02]  /*8fc0*/  HADD2.F32 R61, -RZ, R66.reuse.H0_H0 ;  /* 0x20000042ff3d7230 */ /* 0x100fe40000004100 */
[C---:B------:R-:W-:Y:S01]  /*8fd0*/  FMUL R23, R38.reuse, R23 ;  /* 0x0000001726177220 */ /* 0x040fe20000400000 */
[----:B------:R1:W-:Y:S01]  /*8fe0*/  STSM.16.M88.4 [R97+0x6400], R108 ;  /* 0x0064006c61007844 */ /* 0x0003e20000000200 */
[----:B------:R-:W-:Y:S01]  /*8ff0*/  FFMA R18, R41, R59, R18 ;  /* 0x0000003b29127223 */ /* 0x000fe20000000012 */
[----:B------:R-:W-:Y:S01]  /*9000*/  F2FP.F16.F32.PACK_AB R112, R17, R16 ;  /* 0x000000101170723e */ /* 0x000fe200000000ff */
[----:B------:R-:W-:Y:S01]  /*9010*/  FFMA R23, R41, R60, R23 ;  /* 0x0000003c29177223 */ /* 0x000fe20000000017 */
[----:B------:R-:W-:Y:S02]  /*9020*/  HADD2.F32 R62, -RZ, R66.H1_H1 ;  /* 0x30000042ff3e7230 */ /* 0x000fe40000004100 */
[C---:B------:R-:W-:Y:S01]  /*9030*/  FMUL R20, R38.reuse, R24 ;  /* 0x0000001826147220 */ /* 0x040fe20000400000 */
[--C-:B------:R-:W-:Y:S02]  /*9040*/  HADD2.F32 R63, -RZ, R67.reuse.H0_H0 ;  /* 0x20000043ff3f7230 */ /* 0x100fe40000004100 */
[C---:B------:R-:W-:Y:S01]  /*9050*/  FMUL R21, R38.reuse, R25 ;  /* 0x0000001926157220 */ /* 0x040fe20000400000 */
[----:B------:R-:W-:Y:S01]  /*9060*/  F2FP.F16.F32.PACK_AB R113, R23, R18 ;  /* 0x000000121771723e */ /* 0x000fe200000000ff */
[C---:B------:R-:W-:Y:S01]  /*9070*/  FFMA R20, R41.reuse, R61, R20 ;  /* 0x0000003d29147223 */ /* 0x040fe20000000014 */
[----:B------:R-:W-:Y:S02]  /*9080*/  HADD2.F32 R64, -RZ, R67.H1_H1 ;  /* 0x30000043ff407230 */ /* 0x000fe40000004100 */
[C---:B------:R-:W-:Y:S01]  /*9090*/  FFMA R21, R41.reuse, R62, R21 ;  /* 0x0000003e29157223 */ /* 0x040fe20000000015 */
[C---:B------:R-:W-:Y:S01]  /*90a0*/  FMUL R22, R38.reuse, R26 ;  /* 0x0000001a26167220 */ /* 0x040fe20000400000 */
[--C-:B------:R-:W-:Y:S02]  /*90b0*/  HADD2.F32 R65, -RZ, R72.reuse.H0_H0 ;  /* 0x20000048ff417230 */ /* 0x100fe40000004100 */
[C---:B------:R-:W-:Y:S01]  /*90c0*/  FMUL R27, R38.reuse, R27 ;  /* 0x0000001b261b7220 */ /* 0x040fe20000400000 */
[----:B------:R-:W-:Y:S02]  /*90d0*/  HADD2.F32 R66, -RZ, R72.H1_H1 ;  /* 0x30000048ff427230 */ /* 0x000fe40000004100 */
[C---:B------:R-:W-:Y:S01]  /*90e0*/  FMUL R24, R38.reuse, R28 ;  /* 0x0000001c26187220 */ /* 0x040fe20000400000 */
[--C-:B------:R-:W-:Y:S02]  /*90f0*/  HADD2.F32 R67, -RZ, R73.reuse.H0_H0 ;  /* 0x20000049ff437230 */ /* 0x100fe40000004100 */
[C---:B------:R-:W-:Y:S01]  /*9100*/  FMUL R25, R38.reuse, R29 ;  /* 0x0000001d26197220 */ /* 0x040fe20000400000 */
[C---:B------:R-:W-:Y:S01]  /*9110*/  FFMA R22, R41.reuse, R63, R22 ;  /* 0x0000003f29167223 */ /* 0x040fe20000000016 */
[----:B------:R-:W-:Y:S02]  /*9120*/  HADD2.F32 R68, -RZ, R73.H1_H1 ;  /* 0x30000049ff447230 */ /* 0x000fe40000004100 */
[C---:B------:R-:W-:Y:S01]  /*9130*/  FMUL R26, R38.reuse, R30 ;  /* 0x0000001e261a7220 */ /* 0x040fe20000400000 */
[C---:B------:R-:W-:Y:S01]  /*9140*/  FFMA R27, R41.reuse, R64, R27 ;  /* 0x00000040291b7223 */ /* 0x040fe2000000001b */
        /* <DEDUP_REMOVED lines=43> */
.L_x_129:
[----:B------:R-:W-:Y:S05]  /*9400*/  BSYNC.RECONVERGENT B0 ;  /* 0x0000000000007941 */ /* 0x000fea0003800200 */
.L_x_128:
[----:B------:R-:W-:Y:S01]  /*9410*/  BAR.SYNC.DEFER_BLOCKING 0x1, 0x80 ;  /* 0x0042000000007b1d */ /* 0x000fe20000010000 */
[----:B------:R-:W-:Y:S01]  /*9420*/  UISETP.NE.AND UP0, UPT, UR52, -0x4, UPT ;  /* 0xfffffffc3400788c */ /* 0x000fe2000bf05270 */
[----:B------:R-:W-:Y:S08]  /*9430*/  IADD3 R0, PT, PT, R36, 0x1, RZ ;  /* 0x0000000124007810 */ /* 0x000ff00007ffe0ff */
[----:B------:R-:W-:Y:S05]  /*9440*/  BRA.U !UP0, `(.L_x_130) ;  /* 0x0000000108287547 */ /* 0x000fea000b800000 */
[----:B------:R-:W-:Y:S01]  /*9450*/  ISETP.NE.AND P0, PT, R96, RZ, PT ;  /* 0x000000ff6000720c */ /* 0x000fe20003f05270 */
[----:B------:R-:W-:Y:S01]  /*9460*/  IMAD.U32 R3, RZ, RZ, UR46 ;  /* 0x0000002eff037e24 */ /* 0x000fe2000f8e00ff */
[----:B------:R-:W-:Y:S01]  /*9470*/  UIADD3 UR4, UPT, UPT, UR46, 0x1, URZ ;  /* 0x000000012e047890 */ /* 0x000fe2000fffe0ff */
[----:B------:R-:W-:Y:S03]  /*9480*/  IMAD.U32 R2, RZ, RZ, UR47 ;  /* 0x0000002fff027e24 */ /* 0x000fe6000f8e00ff */
[----:B------:R-:W-:Y:S04]  /*9490*/  UISETP.NE.AND UP0, UPT, UR4, 0x4, UPT ;  /* 0x000000040400788c */ /* 0x000fe8000bf05270 */
[----:B------:R-:W-:Y:S03]  /*94a0*/  USEL UR46, UR4, URZ, UP0 ;  /* 0x000000ff042e7287 */ /* 0x000fe60008000000 */
[----:B------:R-:W-:Y:S05]  /*94b0*/  @P0 LEA R3, R3, UR44, 0x3 ;  /* 0x0000002c03030c11 */ /* 0x000fea000f8e18ff */
[----:B------:R-:W-:Y:S05]  /*94c0*/  @P0 VIADD R3, R3, 0x40 ;  /* 0x0000004003030836 */ /* 0x000fea0000000000 */
[----:B------:R-:W-:Y:S04]  /*94d0*/  @P0 PRMT R2, R2, 0x654, R3 ;  /* 0x0000065402020816 */ /* 0x000fe80000000003 */
[----:B------:R2:W-:Y:S03]  /*94e0*/  @P0 SYNCS.ARRIVE.TRANS64.RED.A1T0 RZ, [R2+URZ], RZ ;  /* 0x000000ff02ff09a7 */ /* 0x0005e600081004ff */
.L_x_130:
[----:B------:R-:W-:Y:S01]  /*94f0*/  R2UR UR4, R83 ;  /* 0x00000000530472ca */ /* 0x000fe200000e0000 */
[----:B------:R-:W-:Y:S01]  /*9500*/  UISETP.NE.AND UP0, UPT, UR62, URZ, UPT ;  /* 0x000000ff3e00728c */ /* 0x000fe2000bf05270 */
[----:B------:R-:W-:Y:S01]  /*9510*/  ISETP.NE.AND P0, PT, R87, 0x2, PT ;  /* 0x000000025700780c */ /* 0x000fe20003f05270 */
[----:B------:R-:W-:Y:S01]  /*9520*/  UIADD3 UR20, UPT, UPT, UR37, UR63, URZ ;  /* 0x0000003f25147290 */ /* 0x000fe2000fffe0ff */
[----:B------:R-:W-:Y:S01]  /*9530*/  ISETP.NE.AND P1, PT, R0, 0x4, PT ;  /* 0x000000040000780c */ /* 0x000fe20003f25270 */
[----:B------:R-:W-:Y:S01]  /*9540*/  UIADD3 UR52, UPT, UPT, UR52, 0x4, URZ ;  /* 0x0000000434347890 */ /* 0x000fe2000fffe0ff */
[----:B------:R-:W-:Y:S01]  /*9550*/  SEL R3, RZ, 0x1, P0 ;  /* 0x00000001ff037807 */ /* 0x000fe20000000000 */
[----:B------:R-:W-:Y:S01]  /*9560*/  UMOV UR36, UR61 ;  /* 0x0000003d00247c82 */ /* 0x000fe20008000000 */
[----:B--2---:R-:W-:Y:S02]  /*9570*/  SEL R2, RZ, 0x1, P1 ;  /* 0x00000001ff027807 */ /* 0x004fe40000800000 */
[----:B------:R-:W-:Y:S02]  /*9580*/  LOP3.LUT R88, R88, R3, RZ, 0x3c, !PT ;  /* 0x0000000358587212 */ /* 0x000fe400078e3cff */
[----:B------:R-:W-:Y:S01]  /*9590*/  LOP3.LUT R89, R89, R2, RZ, 0x3c, !PT ;  /* 0x0000000259597212 */ /* 0x000fe200078e3cff */
[----:B------:R-:W-:Y:S01]  /*95a0*/  UIADD3 UR16, UPT, UPT, UR38, UR4, URZ ;  /* 0x0000000426107290 */ /* 0x000fe2000fffe0ff */
[----:B------:R-:W-:Y:S02]  /*95b0*/  SEL R87, R87, RZ, P0 ;  /* 0x000000ff57577207 */ /* 0x000fe40000000000 */
[----:B------:R-:W-:Y:S01]  /*95c0*/  SEL R36, R0, RZ, P1 ;  /* 0x000000ff00247207 */ /* 0x000fe20000800000 */
[----:B------:R-:W-:Y:S08]  /*95d0*/  BRA.U UP0, `(.L_x_131) ;  /* 0xffffffbd00907547 */ /* 0x000ff0000b83ffff */
[----:B------:R-:W-:-:S13]  /*95e0*/  R2UR UR4, R84 ;  /* 0x00000000540472ca */ /* 0x000fda00000e0000 */
[----:B------:R-:W-:-:S09]  /*95f0*/  UISETP.NE.AND UP0, UPT, UR4, URZ, UPT ;  /* 0x000000ff0400728c */ /* 0x000fd2000bf05270 */
[----:B------:R-:W-:Y:S05]  /*9600*/  BRA.U !UP0, `(.L_x_132) ;  /* 0x0000000108487547 */ /* 0x000fea000b800000 */
[----:B------:R-:W2:Y:S02]  /*9610*/  LDCU.64 UR4, c[0x0][0x890] ;  /* 0x00011200ff0477ac */ /* 0x000ea40008000a00 */
[----:B--2---:R-:W-:-:S04]  /*9620*/  UISETP.NE.U32.AND UP0, UPT, UR4, URZ, UPT ;  /* 0x000000ff0400728c */ /* 0x004fc8000bf05070 */
[----:B------:R-:W-:-:S09]  /*9630*/  UISETP.NE.AND.EX UP0, UPT, UR5, URZ, UPT, UP0 ;  /* 0x000000ff0500728c */ /* 0x000fd2000bf05300 */
[----:B------:R-:W-:Y:S05]  /*9640*/  BRA.U UP0, `(.L_x_133) ;  /* 0x00000001000c7547 */ /* 0x000fea000b800000 */
[----:B------:R-:W-:-:S13]  /*9650*/  FSETP.NEU.AND P0, PT, R41, RZ, PT ;  /* 0x000000ff2900720b */ /* 0x000fda0003f0d000 */
[----:B------:R-:W-:Y:S05]  /*9660*/  @!P0 EXIT ;  /* 0x000000000000894d */ /* 0x000fea0003800000 */
[----:B------:R-:W-:Y:S05]  /*9670*/  BRA `(.L_x_132) ;  /* 0x00000000002c7947 */ /* 0x000fea0003800000 */
.L_x_133:
[----:B------:R-:W-:Y:S01]  /*9680*/  ISETP.NE.AND P0, PT, R86, RZ, PT ;  /* 0x000000ff5600720c */ /* 0x000fe20003f05270 */
[----:B------:R-:W-:-:S12]  /*9690*/  BSSY.RECONVERGENT B0, `(.L_x_132) ;  /* 0x0000009000007945 */ /* 0x000fd80003800200 */
[----:B------:R-:W-:Y:S05]  /*96a0*/  @P0 BRA `(.L_x_134) ;  /* 0x0000000000140947 */ /* 0x000fea0003800000 */
[----:B------:R-:W2:Y:S02]  /*96b0*/  LDCU.64 UR4, c[0x0][0x888] ;  /* 0x00011100ff0477ac */ /* 0x000ea40008000a00 */
[----:B--2---:R-:W-:-:S04]  /*96c0*/  ISETP.NE.U32.AND P0, PT, RZ, UR4, PT ;  /* 0x00000004ff007c0c */ /* 0x004fc8000bf05070 */
[----:B------:R-:W-:-:S13]  /*96d0*/  ISETP.NE.AND.EX P0, PT, RZ, UR5, PT, P0 ;  /* 0x00000005ff007c0c */ /* 0x000fda000bf05300 */
[----:B------:R-:W-:Y:S05]  /*96e0*/  @!P0 EXIT ;  /* 0x000000000000894d */ /* 0x000fea0003800000 */
[----:B------:R-:W-:Y:S05]  /*96f0*/  BRA `(.L_x_135) ;  /* 0x0000000000087947 */ /* 0x000fea0003800000 */
.L_x_134:
[----:B------:R-:W-:-:S13]  /*9700*/  FSETP.NEU.AND P0, PT, R41, RZ, PT ;  /* 0x000000ff2900720b */ /* 0x000fda0003f0d000 */
[----:B------:R-:W-:Y:S05]  /*9710*/  @!P0 EXIT ;  /* 0x000000000000894d */ /* 0x000fea0003800000 */
.L_x_135:
[----:B------:R-:W-:Y:S05]  /*9720*/  BSYNC.RECONVERGENT B0 ;  /* 0x0000000000007941 */ /* 0x000fea0003800200 */
.L_x_132:
[----:B------:R-:W-:Y:S01]  /*9730*/  ULEA UR4, UR46, UR44, 0x3 ;  /* 0x0000002c2e047291 */ /* 0x000fe2000f8e18ff */
[----:B------:R-:W-:-:S04]  /*9740*/  DEPBAR.LE SB0, 0x0 ;  /* 0x000080000000791a */ /* 0x000fc80000000000 */
[----:B------:R-:W-:-:S04]  /*9750*/  UIADD3 UR4, UPT, UPT, UR4, 0x40, URZ ;  /* 0x0000004004047890 */ /* 0x000fc8000fffe0ff */
[----:B------:R-:W-:-:S09]  /*9760*/  UPRMT UR4, UR47, 0x654, UR4 ;  /* 0x000006542f047896 */ /* 0x000fd20008000004 */
[----:B------:R-:W-:Y:S01]  /*9770*/  SYNCS.ARRIVE.TRANS64.RED.A1T0 RZ, [UR4], RZ ;  /* 0x000000ffffff79a7 */ /* 0x000fe20008100404 */
[----:B------:R-:W-:Y:S05]  /*9780*/  EXIT ;  /* 0x000000000000794d */ /* 0x000fea0003800000 */
.L_x_24:
[----:B--2---:R2:W3:Y:S02]  /*9790*/  SYNCS.PHASECHK.TRANS64.TRYWAIT P0, [R3+URZ+0xe0], R2 ;  /* 0x0000e002030075a7 */ /* 0x0044e400080011ff */
[----:B---3--:R-:W-:Y:S05]  /*97a0*/  @!P0 NANOSLEEP.SYNCS 0x989680 ;  /* 0x009896800000895d */ /* 0x008fea0003900000 */
[----:B------:R-:W3:Y:S02]  /*97b0*/  @!P0 SYNCS.PHASECHK.TRANS64 P0, [R3+URZ+0xe0], R2 ;  /* 0x0000e002030085a7 */ /* 0x000ee400080010ff */
[----:B---3--:R-:W-:Y:S05]  /*97c0*/  @!P0 BRA `(.L_x_24) ;  /* 0xfffffffc00f08947 */ /* 0x008fea000383ffff */
[----:B------:R-:W-:Y:S05]  /*97d0*/  BRA `(.L_x_136) ;  /* 0xffffff8000247947 */ /* 0x000fea000383ffff */
.L_x_27:
[----:B-1----:R-:W-:-:S07]  /*97e0*/  MOV R0, UR33 ;  /* 0x0000002100007c02 */ /* 0x002fce0008000f00 */
.L_x_137:
[----:B-1----:R1:W2:Y:S02]  /*97f0*/  SYNCS.PHASECHK.TRANS64.TRYWAIT P0, [R0+URZ+0x10], R3 ;  /* 0x00001003000075a7 */ /* 0x0022a400080011ff */
[----:B--2---:R-:W-:Y:S05]  /*9800*/  @!P0 NANOSLEEP.SYNCS 0x989680 ;  /* 0x009896800000895d */ /* 0x004fea0003900000 */
[----:B------:R-:W2:Y:S02]  /*9810*/  @!P0 SYNCS.PHASECHK.TRANS64 P0, [R0+URZ+0x10], R3 ;  /* 0x00001003000085a7 */ /* 0x000ea400080010ff */
[----:B--2---:R-:W-:Y:S05]  /*9820*/  @!P0 BRA `(.L_x_137) ;  /* 0xfffffffc00f08947 */ /* 0x004fea000383ffff */
[----:B------:R-:W-:Y:S05]  /*9830*/  BRA `(.L_x_26) ;  /* 0xffffff80006c7947 */ /* 0x000fea000383ffff */
.L_x_34:
[----:B-1----:R-:W-:-:S07]  /*9840*/  MOV R0, UR33 ;  /* 0x0000002100007c02 */ /* 0x002fce0008000f00 */
.L_x_138:
[----:B-1----:R1:W2:Y:S02]  /*9850*/  SYNCS.PHASECHK.TRANS64.TRYWAIT P0, [R0+URZ+0x10], R3 ;  /* 0x00001003000075a7 */ /* 0x0022a400080011ff */
[----:B--2---:R-:W-:Y:S05]  /*9860*/  @!P0 NANOSLEEP.SYNCS 0x989680 ;  /* 0x009896800000895d */ /* 0x004fea0003900000 */
[----:B------:R-:W2:Y:S02]  /*9870*/  @!P0 SYNCS.PHASECHK.TRANS64 P0, [R0+URZ+0x10], R3 ;  /* 0x00001003000085a7 */ /* 0x000ea400080010ff */
[----:B--2---:R-:W-:Y:S05]  /*9880*/  @!P0 BRA `(.L_x_138) ;  /* 0xfffffffc00f08947 */ /* 0x004fea000383ffff */
[----:B------:R-:W-:Y:S05]  /*9890*/  BRA `(.L_x_33) ;  /* 0xffffff84005c7947 */ /* 0x000fea000383ffff */
.L_x_39:
[----:B-1----:R1:W2:Y:S02]  /*98a0*/  SYNCS.PHASECHK.TRANS64.TRYWAIT P0, [R3+URZ+0x70], R0 ;  /* 0x00007000030075a7 */ /* 0x0022a400080011ff */
[----:B--2---:R-:W-:Y:S05]  /*98b0*/  @!P0 NANOSLEEP.SYNCS 0x989680 ;  /* 0x009896800000895d */ /* 0x004fea0003900000 */
[----:B------:R-:W2:Y:S02]  /*98c0*/  @!P0 SYNCS.PHASECHK.TRANS64 P0, [R3+URZ+0x70], R0 ;  /* 0x00007000030085a7 */ /* 0x000ea400080010ff */
[----:B--2---:R-:W-:Y:S05]  /*98d0*/  @!P0 BRA `(.L_x_39) ;  /* 0xfffffffc00f08947 */ /* 0x004fea000383ffff */
[----:B------:R-:W-:Y:S05]  /*98e0*/  BRA `(.L_x_139) ;  /* 0xffffff88002c7947 */ /* 0x000fea000383ffff */
.L_x_43:
[----:B-1----:R-:W-:-:S07]  /*98f0*/  MOV R0, UR4 ;  /* 0x0000000400007c02 */ /* 0x002fce0008000f00 */
.L_x_140:
[----:B-1----:R1:W2:Y:S02]  /*9900*/  SYNCS.PHASECHK.TRANS64.TRYWAIT P0, [R0+URZ], R3 ;  /* 0x00000003000075a7 */ /* 0x0022a400080011ff */
[----:B--2---:R-:W-:Y:S05]  /*9910*/  @!P0 NANOSLEEP.SYNCS 0x989680 ;  /* 0x009896800000895d */ /* 0x004fea0003900000 */
[----:B------:R-:W2:Y:S02]  /*9920*/  @!P0 SYNCS.PHASECHK.TRANS64 P0, [R0+URZ], R3 ;  /* 0x00000003000085a7 */ /* 0x000ea400080010ff */
[----:B--2---:R-:W-:Y:S05]  /*9930*/  @!P0 BRA `(.L_x_140) ;  /* 0xfffffffc00f08947 */ /* 0x004fea000383ffff */
[----:B------:R-:W-:Y:S05]  /*9940*/  BRA `(.L_x_141) ;  /* 0xffffff8c00d47947 */ /* 0x000fea000383ffff */
.L_x_46:
[----:B-1----:R1:W2:Y:S02]  /*9950*/  SYNCS.PHASECHK.TRANS64.TRYWAIT P0, [R2+URZ+0xd0], R5 ;  /* 0x0000d005020075a7 */ /* 0x0022a400080011ff */
[----:B--2---:R-:W-:Y:S05]  /*9960*/  @!P0 NANOSLEEP.SYNCS 0x989680 ;  /* 0x009896800000895d */ /* 0x004fea0003900000 */
[----:B------:R-:W2:Y:S02]  /*9970*/  @!P0 SYNCS.PHASECHK.TRANS64 P0, [R2+URZ+0xd0], R5 ;  /* 0x0000d005020085a7 */ /* 0x000ea400080010ff */
[----:B--2---:R-:W-:Y:S05]  /*9980*/  @!P0 BRA `(.L_x_46) ;  /* 0xfffffffc00f08947 */ /* 0x004fea000383ffff */
[----:B------:R-:W-:Y:S05]  /*9990*/  BRA `(.L_x_142) ;  /* 0xffffff9000307947 */ /* 0x000fea000383ffff */
.L_x_47:
[----:B------:R-:W-:-:S07]  /*99a0*/  MOV R2, UR4 ;  /* 0x0000000400027c02 */ /* 0x000fce0008000f00 */
.L_x_143:
[----:B-1----:R1:W2:Y:S02]  /*99b0*/  SYNCS.PHASECHK.TRANS64.TRYWAIT P0, [R2+URZ+0x80], R5 ;  /* 0x00008005020075a7 */ /* 0x0022a400080011ff */
[----:B--2---:R-:W-:Y:S05]  /*99c0*/  @!P0 NANOSLEEP.SYNCS 0x989680 ;  /* 0x009896800000895d */ /* 0x004fea0003900000 */
[----:B------:R-:W2:Y:S02]  /*99d0*/  @!P0 SYNCS.PHASECHK.TRANS64 P0, [R2+URZ+0x80], R5 ;  /* 0x00008005020085a7 */ /* 0x000ea400080010ff */
[----:B--2---:R-:W-:Y:S05]  /*99e0*/  @!P0 BRA `(.L_x_143) ;  /* 0xfffffffc00f08947 */ /* 0x004fea000383ffff */
[----:B------:R-:W-:Y:S05]  /*99f0*/  BRA `(.L_x_144) ;  /* 0xffffff9000407947 */ /* 0x000fea000383ffff */
.L_x_48:
[----:B-1----:R1:W2:Y:S02]  /*9a00*/  SYNCS.PHASECHK.TRANS64.TRYWAIT P1, [R2+URZ+0x70], R5 ;  /* 0x00007005020075a7 */ /* 0x0022a400080211ff */
[----:B--2---:R-:W-:Y:S05]  /*9a10*/  @!P1 NANOSLEEP.SYNCS 0x989680 ;  /* 0x009896800000995d */ /* 0x004fea0003900000 */
[----:B------:R-:W2:Y:S02]  /*9a20*/  @!P1 SYNCS.PHASECHK.TRANS64 P1, [R2+URZ+0x70], R5 ;  /* 0x00007005020095a7 */ /* 0x000ea400080210ff */
[----:B--2---:R-:W-:Y:S05]  /*9a30*/  @!P1 BRA `(.L_x_48) ;  /* 0xfffffffc00f09947 */ /* 0x004fea000383ffff */
[----:B------:R-:W-:Y:S05]  /*9a40*/  BRA `(.L_x_145) ;  /* 0xffffff9000707947 */ /* 0x000fea000383ffff */
.L_x_51:
[----:B------:R-:W-:-:S07]  /*9a50*/  MOV R0, UR4 ;  /* 0x0000000400007c02 */ /* 0x000fce0008000f00 */
.L_x_146:
[----:B-1----:R1:W2:Y:S02]  /*9a60*/  SYNCS.PHASECHK.TRANS64.TRYWAIT P0, [R0+URZ+0x80], R3 ;  /* 0x00008003000075a7 */ /* 0x0022a400080011ff */
[----:B--2---:R-:W-:Y:S05]  /*9a70*/  @!P0 NANOSLEEP.SYNCS 0x989680 ;  /* 0x009896800000895d */ /* 0x004fea0003900000 */
[----:B------:R-:W2:Y:S02]  /*9a80*/  @!P0 SYNCS.PHASECHK.TRANS64 P0, [R0+URZ+0x80], R3 ;  /* 0x00008003000085a7 */ /* 0x000ea400080010ff */
[----:B--2---:R-:W-:Y:S05]  /*9a90*/  @!P0 BRA `(.L_x_146) ;  /* 0xfffffffc00f08947 */ /* 0x004fea000383ffff */
[----:B------:R-:W-:Y:S05]  /*9aa0*/  BRA `(.L_x_50) ;  /* 0xffffff9000c47947 */ /* 0x000fea000383ffff */
.L_x_58:
[----:B-1----:R1:W2:Y:S02]  /*9ab0*/  SYNCS.PHASECHK.TRANS64.TRYWAIT P1, [R0+URZ+0x70], R5 ;  /* 0x00007005000075a7 */ /* 0x0022a400080211ff */
[----:B--2---:R-:W-:Y:S05]  /*9ac0*/  @!P1 NANOSLEEP.SYNCS 0x989680 ;  /* 0x009896800000995d */ /* 0x004fea0003900000 */
[----:B------:R-:W2:Y:S02]  /*9ad0*/  @!P1 SYNCS.PHASECHK.TRANS64 P1, [R0+URZ+0x70], R5 ;  /* 0x00007005000095a7 */ /* 0x000ea400080210ff */
[----:B--2---:R-:W-:Y:S05]  /*9ae0*/  @!P1 BRA `(.L_x_58) ;  /* 0xfffffffc00f09947 */ /* 0x004fea000383ffff */
[----:B------:R-:W-:Y:S05]  /*9af0*/  BRA `(.L_x_147) ;  /* 0xffffff9800587947 */ /* 0x000fea000383ffff */
.L_x_59:
[----:B------:R-:W-:-:S07]  /*9b00*/  MOV R3, UR46 ;  /* 0x0000002e00037c02 */ /* 0x000fce0008000f00 */
.L_x_148:
[----:B-1----:R1:W2:Y:S02]  /*9b10*/  SYNCS.PHASECHK.TRANS64.TRYWAIT P0, [R3+URZ+0xb0], R0 ;  /* 0x0000b000030075a7 */ /* 0x0022a400080011ff */
[----:B--2---:R-:W-:Y:S05]  /*9b20*/  @!P0 NANOSLEEP.SYNCS 0x989680 ;  /* 0x009896800000895d */ /* 0x004fea0003900000 */
[----:B------:R-:W2:Y:S02]  /*9b30*/  @!P0 SYNCS.PHASECHK.TRANS64 P0, [R3+URZ+0xb0], R0 ;  /* 0x0000b000030085a7 */ /* 0x000ea400080010ff */
[----:B--2---:R-:W-:Y:S05]  /*9b40*/  @!P0 BRA `(.L_x_148) ;  /* 0xfffffffc00f08947 */ /* 0x004fea000383ffff */
[----:B------:R-:W-:Y:S05]  /*9b50*/  BRA `(.L_x_149) ;  /* 0xffffff9800a87947 */ /* 0x000fea000383ffff */
.L_x_62:
[----:B------:R-:W-:Y:S07]  /*9b60*/  MOV R0, UR7 ;  /* 0x0000000700007c02 */ /* 0x000fee0008000f00 */
.L_x_150:
[----:B-1----:R1:W2:Y:S02]  /*9b70*/  SYNCS.PHASECHK.TRANS64.TRYWAIT P0, [R0+URZ], R3 ;  /* 0x00000003000075a7 */ /* 0x0022a400080011ff */
[----:B--2---:R-:W-:Y:S05]  /*9b80*/  @!P0 NANOSLEEP.SYNCS 0x989680 ;  /* 0x009896800000895d */ /* 0x004fea0003900000 */
[----:B------:R-:W2:Y:S02]  /*9b90*/  @!P0 SYNCS.PHASECHK.TRANS64 P0, [R0+URZ], R3 ;  /* 0x00000003000085a7 */ /* 0x000ea400080010ff */
[----:B--2---:R-:W-:Y:S05]  /*9ba0*/  @!P0 BRA `(.L_x_150) ;  /* 0xfffffffc00f08947 */ /* 0x004fea000383ffff */
[----:B------:R-:W-:Y:S05]  /*9bb0*/  BRA `(.L_x_61) ;  /* 0xffffff9800c47947 */ /* 0x000fea000383ffff */
.L_x_65:
[----:B------:R-:W-:-:S07]  /*9bc0*/  MOV R0, UR4 ;  /* 0x0000000400007c02 */ /* 0x000fce0008000f00 */
.L_x_151:
[----:B--2---:R2:W4:Y:S02]  /*9bd0*/  SYNCS.PHASECHK.TRANS64.TRYWAIT P0, [R0+URZ], R3 ;  /* 0x00000003000075a7 */ /* 0x00452400080011ff */
[----:B----4-:R-:W-:Y:S05]  /*9be0*/  @!P0 NANOSLEEP.SYNCS 0x989680 ;  /* 0x009896800000895d */ /* 0x010fea0003900000 */
[----:B------:R-:W4:Y:S02]  /*9bf0*/  @!P0 SYNCS.PHASECHK.TRANS64 P0, [R0+URZ], R3 ;  /* 0x00000003000085a7 */ /* 0x000f2400080010ff */
[----:B----4-:R-:W-:Y:S05]  /*9c00*/  @!P0 BRA `(.L_x_151) ;  /* 0xfffffffc00f08947 */ /* 0x010fea000383ffff */
[----:B------:R-:W-:Y:S05]  /*9c10*/  BRA `(.L_x_152) ;  /* 0xffffff9c00f07947 */ /* 0x000fea000383ffff */
.L_x_66:
[----:B------:R-:W-:-:S07]  /*9c20*/  MOV R0, UR5 ;  /* 0x0000000500007c02 */ /* 0x000fce0008000f00 */
.L_x_153:
[----:B-1----:R1:W2:Y:S02]  /*9c30*/  SYNCS.PHASECHK.TRANS64.TRYWAIT P0, [R0+URZ], R3 ;  /* 0x00000003000075a7 */ /* 0x0022a400080011ff */
[----:B--2---:R-:W-:Y:S05]  /*9c40*/  @!P0 NANOSLEEP.SYNCS 0x989680 ;  /* 0x009896800000895d */ /* 0x004fea0003900000 */
[----:B------:R-:W2:Y:S02]  /*9c50*/  @!P0 SYNCS.PHASECHK.TRANS64 P0, [R0+URZ], R3 ;  /* 0x00000003000085a7 */ /* 0x000ea400080010ff */
[----:B--2---:R-:W-:Y:S05]  /*9c60*/  @!P0 BRA `(.L_x_153) ;  /* 0xfffffffc00f08947 */ /* 0x004fea000383ffff */
[----:B------:R-:W-:Y:S05]  /*9c70*/  BRA `(.L_x_154) ;  /* 0xffffff9c00fc7947 */ /* 0x000fea000383ffff */
.L_x_67:
[----:B------:R-:W-:-:S07]  /*9c80*/  MOV R0, UR5 ;  /* 0x0000000500007c02 */ /* 0x000fce0008000f00 */
.L_x_155:
[----:B-1----:R1:W2:Y:S02]  /*9c90*/  SYNCS.PHASECHK.TRANS64.TRYWAIT P0, [R0+URZ], R3 ;  /* 0x00000003000075a7 */ /* 0x0022a400080011ff */
[----:B--2---:R-:W-:Y:S05]  /*9ca0*/  @!P0 NANOSLEEP.SYNCS 0x989680 ;  /* 0x009896800000895d */ /* 0x004fea0003900000 */
[----:B------:R-:W2:Y:S02]  /*9cb0*/  @!P0 SYNCS.PHASECHK.TRANS64 P0, [R0+URZ], R3 ;  /* 0x00000003000085a7 */ /* 0x000ea400080010ff */
[----:B--2---:R-:W-:Y:S05]  /*9cc0*/  @!P0 BRA `(.L_x_155) ;  /* 0xfffffffc00f08947 */ /* 0x004fea000383ffff */
[----:B------:R-:W-:Y:S05]  /*9cd0*/  BRA `(.L_x_156) ;  /* 0xffffffa000087947 */ /* 0x000fea000383ffff */
.L_x_68:
[----:B------:R-:W-:-:S07]  /*9ce0*/  MOV R0, UR4 ;  /* 0x0000000400007c02 */ /* 0x000fce0008000f00 */
.L_x_157:
[----:B-1----:R1:W2:Y:S02]  /*9cf0*/  SYNCS.PHASECHK.TRANS64.TRYWAIT P0, [R0+URZ], R3 ;  /* 0x00000003000075a7 */ /* 0x0022a400080011ff */
[----:B--2---:R-:W-:Y:S05]  /*9d00*/  @!P0 NANOSLEEP.SYNCS 0x989680 ;  /* 0x009896800000895d */ /* 0x004fea0003900000 */
[----:B------:R-:W2:Y:S02]  /*9d10*/  @!P0 SYNCS.PHASECHK.TRANS64 P0, [R0+URZ], R3 ;  /* 0x00000003000085a7 */ /* 0x000ea400080010ff */
[----:B--2---:R-:W-:Y:S05]  /*9d20*/  @!P0 BRA `(.L_x_157) ;  /* 0xfffffffc00f08947 */ /* 0x004fea000383ffff */
[----:B------:R-:W-:Y:S05]  /*9d30*/  BRA `(.L_x_158) ;  /* 0xffffffa000147947 */ /* 0x000fea000383ffff */
.L_x_73:
[----:B--2---:R2:W3:Y:S02]  /*9d40*/  SYNCS.PHASECHK.TRANS64.TRYWAIT P0, [R12+URZ+0x70], R9 ;  /* 0x000070090c0075a7 */ /* 0x0044e400080011ff */
[----:B---3--:R-:W-:Y:S05]  /*9d50*/  @!P0 NANOSLEEP.SYNCS 0x989680 ;  /* 0x009896800000895d */ /* 0x008fea0003900000 */
[----:B------:R-:W3:Y:S02]  /*9d60*/  @!P0 SYNCS.PHASECHK.TRANS64 P0, [R12+URZ+0x70], R9 ;  /* 0x000070090c0085a7 */ /* 0x000ee400080010ff */
[----:B---3--:R-:W-:Y:S05]  /*9d70*/  @!P0 BRA `(.L_x_73) ;  /* 0xfffffffc00f08947 */ /* 0x008fea000383ffff */
[----:B------:R-:W-:Y:S05]  /*9d80*/  BRA `(.L_x_159) ;  /* 0xffffffa400347947 */ /* 0x000fea000383ffff */
.L_x_76:
[----:B------:R-:W-:Y:S07]  /*9d90*/  MOV R0, UR21 ;  /* 0x0000001500007c02 */ /* 0x000fee0008000f00 */
.L_x_160:
[----:B--2---:R2:W3:Y:S02]  /*9da0*/  SYNCS.PHASECHK.TRANS64.TRYWAIT P2, [R0+URZ+0x68], R11 ;  /* 0x0000680b000075a7 */ /* 0x0044e400080411ff */
[----:B---3--:R-:W-:Y:S05]  /*9db0*/  @!P2 NANOSLEEP.SYNCS 0x989680 ;  /* 0x009896800000a95d */ /* 0x008fea0003900000 */
[----:B------:R-:W3:Y:S02]  /*9dc0*/  @!P2 SYNCS.PHASECHK.TRANS64 P2, [R0+URZ+0x68], R11 ;  /* 0x0000680b0000a5a7 */ /* 0x000ee400080410ff */
[----:B---3--:R-:W-:Y:S05]  /*9dd0*/  @!P2 BRA `(.L_x_160) ;  /* 0xfffffffc00f0a947 */ /* 0x008fea000383ffff */
[----:B------:R-:W-:Y:S05]  /*9de0*/  BRA `(.L_x_75) ;  /* 0xffffffa8009c7947 */ /* 0x000fea000383ffff */
.L_x_79:
[----:B--2---:R-:W-:Y:S07]  /*9df0*/  MOV R0, UR21 ;  /* 0x0000001500007c02 */ /* 0x004fee0008000f00 */
.L_x_161:
[----:B--2---:R2:W3:Y:S02]  /*9e00*/  SYNCS.PHASECHK.TRANS64.TRYWAIT P0, [R0+URZ+0x40], R9 ;  /* 0x00004009000075a7 */ /* 0x0044e400080011ff */
[----:B---3--:R-:W-:Y:S05]  /*9e10*/  @!P0 NANOSLEEP.SYNCS 0x989680 ;  /* 0x009896800000895d */ /* 0x008fea0003900000 */
[----:B------:R-:W3:Y:S02]  /*9e20*/  @!P0 SYNCS.PHASECHK.TRANS64 P0, [R0+URZ+0x40], R9 ;  /* 0x00004009000085a7 */ /* 0x000ee400080010ff */
[----:B---3--:R-:W-:Y:S05]  /*9e30*/  @!P0 BRA `(.L_x_161) ;  /* 0xfffffffc00f08947 */ /* 0x008fea000383ffff */
[----:B------:R-:W-:Y:S05]  /*9e40*/  BRA `(.L_x_162) ;  /* 0xffffffa800f87947 */ /* 0x000fea000383ffff */
.L_x_80:
[----:B------:R-:W-:Y:S07]  /*9e50*/  MOV R0, UR21 ;  /* 0x0000001500007c02 */ /* 0x000fee0008000f00 */
.L_x_163:
[----:B--2---:R2:W3:Y:S02]  /*9e60*/  SYNCS.PHASECHK.TRANS64.TRYWAIT P0, [R0+URZ+0x48], R9 ;  /* 0x00004809000075a7 */ /* 0x0044e400080011ff */
[----:B---3--:R-:W-:Y:S05]  /*9e70*/  @!P0 NANOSLEEP.SYNCS 0x989680 ;  /* 0x009896800000895d */ /* 0x008fea0003900000 */
[----:B------:R-:W3:Y:S02]  /*9e80*/  @!P0 SYNCS.PHASECHK.TRANS64 P0, [R0+URZ+0x48], R9 ;  /* 0x00004809000085a7 */ /* 0x000ee400080010ff */
[----:B---3--:R-:W-:Y:S05]  /*9e90*/  @!P0 BRA `(.L_x_163) ;  /* 0xfffffffc00f08947 */ /* 0x008fea000383ffff */
[----:B------:R-:W-:Y:S05]  /*9ea0*/  BRA `(.L_x_164) ;  /* 0xffffffac00347947 */ /* 0x000fea000383ffff */
.L_x_81:
[----:B------:R-:W-:Y:S07]  /*9eb0*/  MOV R0, UR21 ;  /* 0x0000001500007c02 */ /* 0x000fee0008000f00 */
.L_x_165:
[----:B--2---:R2:W3:Y:S02]  /*9ec0*/  SYNCS.PHASECHK.TRANS64.TRYWAIT P0, [R0+URZ+0x50], R9 ;  /* 0x00005009000075a7 */ /* 0x0044e400080011ff */
[----:B---3--:R-:W-:Y:S05]  /*9ed0*/  @!P0 NANOSLEEP.SYNCS 0x989680 ;  /* 0x009896800000895d */ /* 0x008fea0003900000 */
[----:B------:R-:W3:Y:S02]  /*9ee0*/  @!P0 SYNCS.PHASECHK.TRANS64 P0, [R0+URZ+0x50], R9 ;  /* 0x00005009000085a7 */ /* 0x000ee400080010ff */
[----:B---3--:R-:W-:Y:S05]  /*9ef0*/  @!P0 BRA `(.L_x_165) ;  /* 0xfffffffc00f08947 */ /* 0x008fea000383ffff */
[----:B------:R-:W-:Y:S05]  /*9f00*/  BRA `(.L_x_166) ;  /* 0xffffffac007c7947 */ /* 0x000fea000383ffff */
.L_x_82:
[----:B------:R-:W-:Y:S07]  /*9f10*/  MOV R0, UR21 ;  /* 0x0000001500007c02 */ /* 0x000fee0008000f00 */
.L_x_167:
[----:B--2---:R2:W3:Y:S02]  /*9f20*/  SYNCS.PHASECHK.TRANS64.TRYWAIT P0, [R0+URZ+0x58], R9 ;  /* 0x00005809000075a7 */ /* 0x0044e400080011ff */
[----:B---3--:R-:W-:Y:S05]  /*9f30*/  @!P0 NANOSLEEP.SYNCS 0x989680 ;  /* 0x009896800000895d */ /* 0x008fea0003900000 */
[----:B------:R-:W3:Y:S02]  /*9f40*/  @!P0 SYNCS.PHASECHK.TRANS64 P0, [R0+URZ+0x58], R9 ;  /* 0x00005809000085a7 */ /* 0x000ee400080010ff */
[----:B---3--:R-:W-:Y:S05]  /*9f50*/  @!P0 BRA `(.L_x_167) ;  /* 0xfffffffc00f08947 */ /* 0x008fea000383ffff */
[----:B------:R-:W-:Y:S05]  /*9f60*/  BRA `(.L_x_168) ;  /* 0xffffffac00c07947 */ /* 0x000fea000383ffff */
.L_x_84:
[----:B------:R-:W-:-:S07]  /*9f70*/  MOV R0, UR21 ;  /* 0x0000001500007c02 */ /* 0x000fce0008000f00 */
.L_x_169:
[----:B---3--:R3:W4:Y:S02]  /*9f80*/  SYNCS.PHASECHK.TRANS64.TRYWAIT P0, [R0+URZ+0x40], R3 ;  /* 0x00004003000075a7 */ /* 0x00872400080011ff */
[----:B----4-:R-:W-:Y:S05]  /*9f90*/  @!P0 NANOSLEEP.SYNCS 0x989680 ;  /* 0x009896800000895d */ /* 0x010fea0003900000 */
[----:B------:R-:W4:Y:S02]  /*9fa0*/  @!P0 SYNCS.PHASECHK.TRANS64 P0, [R0+URZ+0x40], R3 ;  /* 0x00004003000085a7 */ /* 0x000f2400080010ff */
[----:B----4-:R-:W-:Y:S05]  /*9fb0*/  @!P0 BRA `(.L_x_169) ;  /* 0xfffffffc00f08947 */ /* 0x010fea000383ffff */
[----:B------:R-:W-:Y:S05]  /*9fc0*/  BRA `(.L_x_170) ;  /* 0xffffffb000347947 */ /* 0x000fea000383ffff */
.L_x_85:
[----:B---3--:R-:W-:-:S07]  /*9fd0*/  MOV R0, UR21 ;  /* 0x0000001500007c02 */ /* 0x008fce0008000f00 */
.L_x_171:
[----:B---3--:R3:W4:Y:S02]  /*9fe0*/  SYNCS.PHASECHK.TRANS64.TRYWAIT P0, [R0+URZ+0x48], R3 ;  /* 0x00004803000075a7 */ /* 0x00872400080011ff */
[----:B----4-:R-:W-:Y:S05]  /*9ff0*/  @!P0 NANOSLEEP.SYNCS 0x989680 ;  /* 0x009896800000895d */ /* 0x010fea0003900000 */
[----:B------:R-:W4:Y:S02]  /*a000*/  @!P0 SYNCS.PHASECHK.TRANS64 P0, [R0+URZ+0x48], R3 ;  /* 0x00004803000085a7 */ /* 0x000f2400080010ff */
[----:B----4-:R-:W-:Y:S05]  /*a010*/  @!P0 BRA `(.L_x_171) ;  /* 0xfffffffc00f08947 */ /* 0x010fea000383ffff */
[----:B------:R-:W-:Y:S05]  /*a020*/  BRA `(.L_x_172) ;  /* 0xffffffb000247947 */ /* 0x000fea000383ffff */
.L_x_86:
[----:B---3--:R-:W-:-:S07]  /*a030*/  MOV R0, UR21 ;  /* 0x0000001500007c02 */ /* 0x008fce0008000f00 */
.L_x_173:
[----:B---3--:R3:W4:Y:S02]  /*a040*/  SYNCS.PHASECHK.TRANS64.TRYWAIT P0, [R0+URZ+0x50], R3 ;  /* 0x00005003000075a7 */ /* 0x00872400080011ff */
[----:B----4-:R-:W-:Y:S05]  /*a050*/  @!P0 NANOSLEEP.SYNCS 0x989680 ;  /* 0x009896800000895d */ /* 0x010fea0003900000 */
[----:B------:R-:W4:Y:S02]  /*a060*/  @!P0 SYNCS.PHASECHK.TRANS64 P0, [R0+URZ+0x50], R3 ;  /* 0x00005003000085a7 */ /* 0x000f2400080010ff */
[----:B----4-:R-:W-:Y:S05]  /*a070*/  @!P0 BRA `(.L_x_173) ;  /* 0xfffffffc00f08947 */ /* 0x010fea000383ffff */
[----:B------:R-:W-:Y:S05]  /*a080*/  BRA `(.L_x_174) ;  /* 0xffffffb000147947 */ /* 0x000fea000383ffff */
.L_x_88:
[----:B-1----:R1:W2:Y:S02]  /*a090*/  SYNCS.PHASECHK.TRANS64.TRYWAIT P0, [R3+URZ+0x70], R0 ;  /* 0x00007000030075a7 */ /* 0x0022a400080011ff */
[----:B--2---:R-:W-:Y:S05]  /*a0a0*/  @!P0 NANOSLEEP.SYNCS 0x989680 ;  /* 0x009896800000895d */ /* 0x004fea0003900000 */
[----:B------:R-:W2:Y:S02]  /*a0b0*/  @!P0 SYNCS.PHASECHK.TRANS64 P0, [R3+URZ+0x70], R0 ;  /* 0x00007000030085a7 */ /* 0x000ea400080010ff */
[----:B--2---:R-:W-:Y:S05]  /*a0c0*/  @!P0 BRA `(.L_x_88) ;  /* 0xfffffffc00f08947 */ /* 0x004fea000383ffff */
[----:B------:R-:W-:Y:S05]  /*a0d0*/  BRA `(.L_x_175) ;  /* 0xffffffb000e47947 */ /* 0x000fea000383ffff */
.L_x_99:
[----:B-1----:R-:W-:Y:S04]  /*a0e0*/  MOV R0, UR44 ;  /* 0x0000002c00007c02 */ /* 0x002fe80008000f00 */
[----:B------:R1:W2:Y:S03]  /*a0f0*/  SYNCS.PHASECHK.TRANS64.TRYWAIT P1, [R0+URZ+0x20], R3 ;  /* 0x00002003000075a7 */ /* 0x0002a600080211ff */
[----:B--2---:R-:W-:Y:S05]  /*a100*/  @!P1 NANOSLEEP.SYNCS 0x989680 ;  /* 0x009896800000995d */ /* 0x004fea0003900000 */
[----:B------:R-:W2:Y:S02]  /*a110*/  @!P1 SYNCS.PHASECHK.TRANS64 P1, [R0+URZ+0x20], R3 ;  /* 0x00002003000095a7 */ /* 0x000ea400080210ff */
[----:B--2---:R-:W-:Y:S05]  /*a120*/  @!P1 BRA `(.L_x_99) ;  /* 0xfffffffc00ec9947 */ /* 0x004fea000383ffff */
[----:B------:R-:W-:Y:S05]  /*a130*/  BRA `(.L_x_98) ;  /* 0xffffffc000847947 */ /* 0x000fea000383ffff */
.L_x_101:
[----:B-1----:R1:W4:Y:S02]  /*a140*/  SYNCS.PHASECHK.TRANS64.TRYWAIT P0, [R99+URZ+0x90], R2 ;  /* 0x00009002630075a7 */ /* 0x00232400080011ff */
[----:B----4-:R-:W-:Y:S05]  /*a150*/  @!P0 NANOSLEEP.SYNCS 0x989680 ;  /* 0x009896800000895d */ /* 0x010fea0003900000 */
[----:B------:R-:W4:Y:S02]  /*a160*/  @!P0 SYNCS.PHASECHK.TRANS64 P0, [R99+URZ+0x90], R2 ;  /* 0x00009002630085a7 */ /* 0x000f2400080010ff */
[----:B----4-:R-:W-:Y:S05]  /*a170*/  @!P0 BRA `(.L_x_101) ;  /* 0xfffffffc00f08947 */ /* 0x010fea000383ffff */
[----:B------:R-:W-:Y:S05]  /*a180*/  BRA `(.L_x_100) ;  /* 0xffffffc000b07947 */ /* 0x000fea000383ffff */
.L_x_110:
[----:B--2---:R2:W3:Y:S02]  /*a190*/  SYNCS.PHASECHK.TRANS64.TRYWAIT P0, [R3+URZ+0x20], R0 ;  /* 0x00002000030075a7 */ /* 0x0044e400080011ff */
[----:B---3--:R-:W-:Y:S05]  /*a1a0*/  @!P0 NANOSLEEP.SYNCS 0x989680 ;  /* 0x009896800000895d */ /* 0x008fea0003900000 */
[----:B------:R-:W3:Y:S02]  /*a1b0*/  @!P0 SYNCS.PHASECHK.TRANS64 P0, [R3+URZ+0x20], R0 ;  /* 0x00002000030085a7 */ /* 0x000ee400080010ff */
[----:B---3--:R-:W-:Y:S05]  /*a1c0*/  @!P0 BRA `(.L_x_110) ;  /* 0xfffffffc00f08947 */ /* 0x008fea000383ffff */
[----:B------:R-:W-:Y:S05]  /*a1d0*/  BRA `(.L_x_109) ;  /* 0xffffffcc00947947 */ /* 0x000fea000383ffff */
.L_x_118:
[----:B--2---:R2:W3:Y:S02]  /*a1e0*/  SYNCS.PHASECHK.TRANS64.TRYWAIT P0, [R102+URZ+0x20], R5 ;  /* 0x00002005660075a7 */ /* 0x0044e400080011ff */
[----:B---3--:R-:W-:Y:S05]  /*a1f0*/  @!P0 NANOSLEEP.SYNCS 0x989680 ;  /* 0x009896800000895d */ /* 0x008fea0003900000 */
[----:B------:R-:W3:Y:S02]  /*a200*/  @!P0 SYNCS.PHASECHK.TRANS64 P0, [R102+URZ+0x20], R5 ;  /* 0x00002005660085a7 */ /* 0x000ee400080010ff */
[----:B---3--:R-:W-:Y:S05]  /*a210*/  @!P0 BRA `(.L_x_118) ;  /* 0xfffffffc00f08947 */ /* 0x008fea000383ffff */
[----:B------:R-:W-:Y:S05]  /*a220*/  BRA `(.L_x_117) ;  /* 0xffffffd8009c7947 */ /* 0x000fea000383ffff */
.L_x_126:
[----:B--2---:R2:W3:Y:S02]  /*a230*/  SYNCS.PHASECHK.TRANS64.TRYWAIT P0, [R103+URZ+0x20], R0 ;  /* 0x00002000670075a7 */ /* 0x0044e400080011ff */
[----:B---3--:R-:W-:Y:S05]  /*a240*/  @!P0 NANOSLEEP.SYNCS 0x989680 ;  /* 0x009896800000895d */ /* 0x008fea0003900000 */
[----:B------:R-:W3:Y:S02]  /*a250*/  @!P0 SYNCS.PHASECHK.TRANS64 P0, [R103+URZ+0x20], R0 ;  /* 0x00002000670085a7 */ /* 0x000ee400080010ff */
[----:B---3--:R-:W-:Y:S05]  /*a260*/  @!P0 BRA `(.L_x_126) ;  /* 0xfffffffc00f08947 */ /* 0x008fea000383ffff */
[----:B------:R-:W-:Y:S05]  /*a270*/  BRA `(.L_x_125) ;  /* 0xffffffe400a47947 */ /* 0x000fea000383ffff */
        .weak           $__internal_0_$__cuda_sm10x_tcgen05_guardrail_trap_col_being_dealloced_not_returned_by_alloc
        .type           $__internal_0_$__cuda_sm10x_tcgen05_guardrail_trap_col_being_dealloced_not_returned_by_alloc,@function
        .size           $__internal_0_$__cuda_sm10x_tcgen05_guardrail_trap_col_being_dealloced_not_returned_by_alloc,($__internal_1_$__cuda_sm10x_tcgen05_guardrail_trap_phase_invalid_during_alloc - $__internal_0_$__cuda_sm10x_tcgen05_guardrail_trap_col_being_dealloced_not_returned_by_alloc)
$__internal_0_$__cuda_sm10x_tcgen05_guardrail_trap_col_being_dealloced_not_returned_by_alloc:
[----:B------:R-:W-:Y:S05]  /*a280*/  BPT.TRAP 0x1 ;  /* 0x000000040000795c */ /* 0x000fea0000300000 */
[----:B------:R-:W-:-:S04]  /*a290*/  HFMA2 R3, -RZ, RZ, 0, 0 ;  /* 0x00000000ff037431 */ /* 0x000fc800000001ff */
[----:B------:R-:W-:Y:S05]  /*a2a0*/  RET.REL.NODEC R2 `(_ZN7cutlass13device_kernelINS_4gemm6kernel13GemmUniversalIN4cute5tupleIJiiiiEEENS1_10collective13CollectiveMmaINS1_35MainloopSm100TmaUmmaWarpSpecializedILi2ELi2ELi4ENS5_IJNS4_1CILi1EEENSA_ILi2EEESB_EEEEENS5_IJNSA_ILi64EEENSA_ILi256EEENSA_ILi128EEEEEENS_6half_tENS5_IJlSB_lEEESJ_SK_NS4_8TiledMMAINS4_8MMA_AtomIJNS4_20SM100_MMA_F16BF16_SSISJ_SJ_fLi64ELi256ELNS4_4UMMA5MajorE0ELSP_0ELNSO_7ScaleInE0ELSQ_0EEEEEENS4_6LayoutINS5_IJSB_SB_SB_EEENS5_IJNSA_ILi0EEESV_SV_EEEEENS5_IJNS4_10UnderscoreESY_SY_EEEEENS4_23SM90_TMA_LOAD_MULTICASTENS4_14ComposedLayoutINS4_7SwizzleILi3ELi4ELi3EEENS4_18smem_ptr_flag_bitsILi16EEENST_INS5_IJNSA_ILi8EEESF_EEENS5_IJSF_SB_EEEEEEEvNS4_8identityENS4_13SM90_TMA_LOADES1B_vS1C_EENS_8epilogue10collective18CollectiveEpilogueINS1F_23Sm100TmaWarpSpecializedILi4ELi2ELi32ELb1ELb0EEEJSI_NS5_IJNST_ISF_SB_EES1K_EEESJ_SK_SJ_SK_NS1F_6fusion15FusionCallbacksIS1J_NS1M_17LinearCombinationISJ_fSJ_fLNS_15FloatRoundStyleE2EEESI_S1L_JEEENS4_5SM1004TMEM4LOAD26SM100_TMEM_LOAD_16dp256b8xES1D_S1B_NS4_17SM75_U32x4_LDSM_NENS4_14SM90_TMA_STOREES1B_NS4_17SM90_U32x4_STSM_NENS4_39AutoVectorizingCopyWithAssumedAlignmentILi128EEEEEEvvEEEEvNT_6ParamsE) ;  /* 0xffffff5c02547950 */ /* 0x000fea0003c3ffff */
        .weak           $__internal_1_$__cuda_sm10x_tcgen05_guardrail_trap_phase_invalid_during_alloc
        .type           $__internal_1_$__cuda_sm10x_tcgen05_guardrail_trap_phase_invalid_during_alloc,@function
        .size           $__internal_1_$__cuda_sm10x_tcgen05_guardrail_trap_phase_invalid_during_alloc,($__internal_2_$__cuda_sm10x_tcgen05_guardrail_trap_unallocated_columns_being_dealloced - $__internal_1_$__cuda_sm10x_tcgen05_guardrail_trap_phase_invalid_during_alloc)
$__internal_1_$__cuda_sm10x_tcgen05_guardrail_trap_phase_invalid_during_alloc:
[----:B------:R-:W-:Y:S05]  /*a2b0*/  BPT.TRAP 0x1 ;  /* 0x000000040000795c */ /* 0x000fea0000300000 */
[----:B------:R-:W-:-:S04]  /*a2c0*/  MOV R5, 0x0 ;  /* 0x0000000000057802 */ /* 0x000fc80000000f00 */
[----:B------:R-:W-:Y:S05]  /*a2d0*/  RET.REL.NODEC R4 `(_ZN7cutlass13device_kernelINS_4gemm6kernel13GemmUniversalIN4cute5tupleIJiiiiEEENS1_10collective13CollectiveMmaINS1_35MainloopSm100TmaUmmaWarpSpecializedILi2ELi2ELi4ENS5_IJNS4_1CILi1EEENSA_ILi2EEESB_EEEEENS5_IJNSA_ILi64EEENSA_ILi256EEENSA_ILi128EEEEEENS_6half_tENS5_IJlSB_lEEESJ_SK_NS4_8TiledMMAINS4_8MMA_AtomIJNS4_20SM100_MMA_F16BF16_SSISJ_SJ_fLi64ELi256ELNS4_4UMMA5MajorE0ELSP_0ELNSO_7ScaleInE0ELSQ_0EEEEEENS4_6LayoutINS5_IJSB_SB_SB_EEENS5_IJNSA_ILi0EEESV_SV_EEEEENS5_IJNS4_10UnderscoreESY_SY_EEEEENS4_23SM90_TMA_LOAD_MULTICASTENS4_14ComposedLayoutINS4_7SwizzleILi3ELi4ELi3EEENS4_18smem_ptr_flag_bitsILi16EEENST_INS5_IJNSA_ILi8EEESF_EEENS5_IJSF_SB_EEEEEEEvNS4_8identityENS4_13SM90_TMA_LOADES1B_vS1C_EENS_8epilogue10collective18CollectiveEpilogueINS1F_23Sm100TmaWarpSpecializedILi4ELi2ELi32ELb1ELb0EEEJSI_NS5_IJNST_ISF_SB_EES1K_EEESJ_SK_SJ_SK_NS1F_6fusion15FusionCallbacksIS1J_NS1M_17LinearCombinationISJ_fSJ_fLNS_15FloatRoundStyleE2EEESI_S1L_JEEENS4_5SM1004TMEM4LOAD26SM100_TMEM_LOAD_16dp256b8xES1D_S1B_NS4_17SM75_U32x4_LDSM_NENS4_14SM90_TMA_STOREES1B_NS4_17SM90_U32x4_STSM_NENS4_39AutoVectorizingCopyWithAssumedAlignmentILi128EEEEEEvvEEEEvNT_6ParamsE) ;  /* 0xffffff5c04487950 */ /* 0x000fea0003c3ffff */
        .weak           $__internal_2_$__cuda_sm10x_tcgen05_guardrail_trap_unallocated_columns_being_dealloced
        .type           $__internal_2_$__cuda_sm10x_tcgen05_guardrail_trap_unallocated_columns_being_dealloced,@function
        .size           $__internal_2_$__cuda_sm10x_tcgen05_guardrail_trap_unallocated_columns_being_dealloced,(.L_x_177 - $__internal_2_$__cuda_sm10x_tcgen05_guardrail_trap_unallocated_columns_being_dealloced)
$__internal_2_$__cuda_sm10x_tcgen05_guardrail_trap_unallocated_columns_being_dealloced:
[----:B------:R-:W-:Y:S05]  /*a2e0*/  BPT.TRAP 0x1 ;  /* 0x000000040000795c */ /* 0x000fea0000300000 */
[----:B------:R-:W-:-:S04]  /*a2f0*/  HFMA2 R3, -RZ, RZ, 0, 0 ;  /* 0x00000000ff037431 */ /* 0x000fc800000001ff */
[----:B------:R-:W-:Y:S05]  /*a300*/  RET.REL.NODEC R2 `(_ZN7cutlass13device_kernelINS_4gemm6kernel13GemmUniversalIN4cute5tupleIJiiiiEEENS1_10collective13CollectiveMmaINS1_35MainloopSm100TmaUmmaWarpSpecializedILi2ELi2ELi4ENS5_IJNS4_1CILi1EEENSA_ILi2EEESB_EEEEENS5_IJNSA_ILi64EEENSA_ILi256EEENSA_ILi128EEEEEENS_6half_tENS5_IJlSB_lEEESJ_SK_NS4_8TiledMMAINS4_8MMA_AtomIJNS4_20SM100_MMA_F16BF16_SSISJ_SJ_fLi64ELi256ELNS4_4UMMA5MajorE0ELSP_0ELNSO_7ScaleInE0ELSQ_0EEEEEENS4_6LayoutINS5_IJSB_SB_SB_EEENS5_IJNSA_ILi0EEESV_SV_EEEEENS5_IJNS4_10UnderscoreESY_SY_EEEEENS4_23SM90_TMA_LOAD_MULTICASTENS4_14ComposedLayoutINS4_7SwizzleILi3ELi4ELi3EEENS4_18smem_ptr_flag_bitsILi16EEENST_INS5_IJNSA_ILi8EEESF_EEENS5_IJSF_SB_EEEEEEEvNS4_8identityENS4_13SM90_TMA_LOADES1B_vS1C_EENS_8epilogue10collective18CollectiveEpilogueINS1F_23Sm100TmaWarpSpecializedILi4ELi2ELi32ELb1ELb0EEEJSI_NS5_IJNST_ISF_SB_EES1K_EEESJ_SK_SJ_SK_NS1F_6fusion15FusionCallbacksIS1J_NS1M_17LinearCombinationISJ_fSJ_fLNS_15FloatRoundStyleE2EEESI_S1L_JEEENS4_5SM1004TMEM4LOAD26SM100_TMEM_LOAD_16dp256b8xES1D_S1B_NS4_17SM75_U32x4_LDSM_NENS4_14SM90_TMA_STOREES1B_NS4_17SM90_U32x4_STSM_NENS4_39AutoVectorizingCopyWithAssumedAlignmentILi128EEEEEEvvEEEEvNT_6ParamsE) ;  /* 0xffffff5c023c7950 */ /* 0x000fea0003c3ffff */
.L_x_176:
[----:B------:R-:W-:-:S00]  /*a310*/  BRA `(.L_x_176) ;  /* 0xfffffffc00fc7947 */ /* 0x000fc0000383ffff */
[----:B------:R-:W-:-:S00]  /*a320*/  NOP ;  /* 0x0000000000007918 */ /* 0x000fc00000000000 */
        /* <DEDUP_REMOVED lines=13> */
.L_x_177:


//--------------------- .nv.global.init           --------------------------
	.section	.nv.global.init,"aw",@progbits
.nv.global.init:
	.type		$str$27,@object
	.size		$str$27,($str$28 - $str$27)
$str$27:
        /*0000*/ 	.byte	0x28, 0x61, 0x64, 0x64, 0x72, 0x65, 0x73, 0x73, 0x20, 0x26, 0x20, 0x6d, 0x61, 0x73, 0x6b, 0x29
        /*0010*/ 	.byte	0x20, 0x3d, 0x3d, 0x20, 0x30, 0x00
	.type		$str$28,@object
	.size		$str$28,($str$26 - $str$28)
$str$28:
        /*0016*/ 	.byte	0x2f, 0x74, 0x6d, 0x70, 0x2f, 0x63, 0x75, 0x74, 0x6c, 0x61, 0x73, 0x73, 0x5f, 0x73, 0x77, 0x65
        /*0026*/ 	.byte	0x65, 0x70, 0x5f, 0x73, 0x72, 0x63, 0x2f, 0x69, 0x6e, 0x63, 0x6c, 0x75, 0x64, 0x65, 0x2f, 0x63
        /*0036*/ 	.byte	0x75, 0x74, 0x65, 0x2f, 0x70, 0x6f, 0x69, 0x6e, 0x74, 0x65, 0x72, 0x5f, 0x66, 0x6c, 0x61, 0x67
        /*0046*/ 	.byte	0x67, 0x65, 0x64, 0x2e, 0x68, 0x70, 0x70, 0x00
	.type		$str$26,@object
	.size		$str$26,($str$25 - $str$26)
$str$26:
        /*004e*/ 	.byte	0x2f, 0x74, 0x6d, 0x70, 0x2f, 0x63, 0x75, 0x74, 0x6c, 0x61, 0x73, 0x73, 0x5f, 0x73, 0x77, 0x65
        /*005e*/ 	.byte	0x65, 0x70, 0x5f, 0x73, 0x72, 0x63, 0x2f, 0x69, 0x6e, 0x63, 0x6c, 0x75, 0x64, 0x65, 0x2f, 0x63
        /*006e*/ 	.byte	0x75, 0x74, 0x65, 0x2f, 0x61, 0x74, 0x6f, 0x6d, 0x2f, 0x63, 0x6f, 0x70, 0x79, 0x5f, 0x74, 0x72
        /*007e*/ 	.byte	0x61, 0x69, 0x74, 0x73, 0x5f, 0x73, 0x6d, 0x31, 0x30, 0x30, 0x2e, 0x68, 0x70, 0x70, 0x00
	.type		$str$25,@object
	.size		$str$25,(__unnamed_1 - $str$25)
$str$25:
        /*008d*/ 	.byte	0x28, 0x28, 0x75, 0x69, 0x6e, 0x74, 0x33, 0x32, 0x5f, 0x74, 0x28, 0x74, 0x68, 0x72, 0x65, 0x61
        /*009d*/ 	.byte	0x64, 0x49, 0x64, 0x78, 0x2e, 0x78, 0x29, 0x20, 0x2f, 0x20, 0x33, 0x32, 0x29, 0x20, 0x25, 0x20
        /*00ad*/ 	.byte	0x34, 0x29, 0x20, 0x3d, 0x3d, 0x20, 0x28, 0x28, 0x28, 0x74, 0x6d, 0x65, 0x6d, 0x5f, 0x61, 0x64
        /*00bd*/ 	.byte	0x64, 0x72, 0x20, 0x3e, 0x3e, 0x20, 0x31, 0x36, 0x29, 0x20, 0x2f, 0x20, 0x33, 0x32, 0x29, 0x20
        /*00cd*/ 	.byte	0x25, 0x20, 0x34, 0x29, 0x00
	.type		__unnamed_1,@object
	.size		__unnamed_1,(__unnamed_2 - __unnamed_1)
__unnamed_1:
        /*00d2*/ 	.byte	0x61, 0x75, 0x74, 0x6f, 0x20, 0x63, 0x75, 0x74, 0x65, 0x3a, 0x3a, 0x61, 0x73, 0x5f, 0x70, 0x6f
        /* <DEDUP_REMOVED lines=24> */
        /*0262*/ 	.byte	0x3e, 0x3e, 0x3e, 0x5d, 0x00
	.type		__unnamed_2,@object
	.size		__unnamed_2,(.L_2 - __unnamed_2)
__unnamed_2:
        /* <DEDUP_REMOVED lines=46> */
        /*0547*/ 	.byte	0x75, 0x74, 0x65, 0x3a, 0x3a, 0x43, 0x3c, 0x30, 0x3e, 0x3e, 0x3e, 0x3e, 0x5d, 0x00
.L_2:


//--------------------- .nv.shared._ZN7cutlass13device_kernelINS_4gemm6kernel13GemmUniversalIN4cute5tupleIJiiiiEEENS1_10collective13CollectiveMmaINS1_35MainloopSm100TmaUmmaWarpSpecializedILi2ELi2ELi4ENS5_IJNS4_1CILi1EEENSA_ILi2EEESB_EEEEENS5_IJNSA_ILi64EEENSA_ILi256EEENSA_ILi128EEEEEENS_6half_tENS5_IJlSB_lEEESJ_SK_NS4_8TiledMMAINS4_8MMA_AtomIJNS4_20SM100_MMA_F16BF16_SSISJ_SJ_fLi64ELi256ELNS4_4UMMA5MajorE0ELSP_0ELNSO_7ScaleInE0ELSQ_0EEEEEENS4_6LayoutINS5_IJSB_SB_SB_EEENS5_IJNSA_ILi0EEESV_SV_EEEEENS5_IJNS4_10UnderscoreESY_SY_EEEEENS4_23SM90_TMA_LOAD_MULTICASTENS4_14ComposedLayoutINS4_7SwizzleILi3ELi4ELi3EEENS4_18smem_ptr_flag_bitsILi16EEENST_INS5_IJNSA_ILi8EEESF_EEENS5_IJSF_SB_EEEEEEEvNS4_8identityENS4_13SM90_TMA_LOADES1B_vS1C_EENS_8epilogue10collective18CollectiveEpilogueINS1F_23Sm100TmaWarpSpecializedILi4ELi2ELi32ELb1ELb0EEEJSI_NS5_IJNST_ISF_SB_EES1K_EEESJ_SK_SJ_SK_NS1F_6fusion15FusionCallbacksIS1J_NS1M_17LinearCombinationISJ_fSJ_fLNS_15FloatRoundStyleE2EEESI_S1L_JEEENS4_5SM1004TMEM4LOAD26SM100_TMEM_LOAD_16dp256b8xES1D_S1B_NS4_17SM75_U32x4_LDSM_NENS4_14SM90_TMA_STOREES1B_NS4_17SM90_U32x4_STSM_NENS4_39AutoVectorizingCopyWithAssumedAlignmentILi128EEEEEEvvEEEEvNT_6ParamsE --------------------------
	.section	.nv.shared._ZN7cutlass13device_kernelINS_4gemm6kernel13GemmUniversalIN4cute5tupleIJiiiiEEENS1_10collective13CollectiveMmaINS1_35MainloopSm100TmaUmmaWarpSpecializedILi2ELi2ELi4ENS5_IJNS4_1CILi1EEENSA_ILi2EEESB_EEEEENS5_IJNSA_ILi64EEENSA_ILi256EEENSA_ILi128EEEEEENS_6half_tENS5_IJlSB_lEEESJ_SK_NS4_8TiledMMAINS4_8MMA_AtomIJNS4_20SM100_MMA_F16BF16_SSISJ_SJ_fLi64ELi256ELNS4_4UMMA5MajorE0ELSP_0ELNSO_7ScaleInE0ELSQ_0EEEEEENS4_6LayoutINS5_IJSB_SB_SB_EEENS5_IJNSA_ILi0EEESV_SV_EEEEENS5_IJNS4_10UnderscoreESY_SY_EEEEENS4_23SM90_TMA_LOAD_MULTICASTENS4_14ComposedLayoutINS4_7SwizzleILi3ELi4ELi3EEENS4_18smem_ptr_flag_bitsILi16EEENST_INS5_IJNSA_ILi8EEESF_EEENS5_IJSF_SB_EEEEEEEvNS4_8identityENS4_13SM90_TMA_LOADES1B_vS1C_EENS_8epilogue10collective18CollectiveEpilogueINS1F_23Sm100TmaWarpSpecializedILi4ELi2ELi32ELb1ELb0EEEJSI_NS5_IJNST_ISF_SB_EES1K_EEESJ_SK_SJ_SK_NS1F_6fusion15FusionCallbacksIS1J_NS1M_17LinearCombinationISJ_fSJ_fLNS_15FloatRoundStyleE2EEESI_S1L_JEEENS4_5SM1004TMEM4LOAD26SM100_TMEM_LOAD_16dp256b8xES1D_S1B_NS4_17SM75_U32x4_LDSM_NENS4_14SM90_TMA_STOREES1B_NS4_17SM90_U32x4_STSM_NENS4_39AutoVectorizingCopyWithAssumedAlignmentILi128EEEEEEvvEEEEvNT_6ParamsE,"aw",@nobits
	.sectionflags	@""
	.align	16
	.zero		1024


//--------------------- .nv.shared.reserved.0     --------------------------
	.section	.nv.shared.reserved.0,"aw",@nobits
	.weak		__nv_reservedSMEM_offset_0_alias
	.size		__nv_reservedSMEM_offset_0_alias, 0, 64
	.other		__nv_reservedSMEM_offset_0_alias,@"STO_CUDA_RESERVED_SHARED STV_DEFAULT"
__nv_reservedSMEM_offset_0_alias:
	.zero		0
.nv.shared.reserved.0:
	.zero		64
	.weak		__nv_reservedSMEM_tcgen05_partition
	.type		__nv_reservedSMEM_tcgen05_partition,@object
	.size		__nv_reservedSMEM_tcgen05_partition,(.L_0 - __nv_reservedSMEM_tcgen05_partition)
__nv_reservedSMEM_tcgen05_partition:
	.zero		32
.L_0:


//--------------------- .nv.global                --------------------------
	.section	.nv.global,"aw",@nobits
.nv.global:
	.type		_ZN40_INTERNAL_47e22c14_4_k_cu_e5f3a39e_347654cute1_E,@object
	.size		_ZN40_INTERNAL_47e22c14_4_k_cu_e5f3a39e_347654cute1_E,(_ZN40_INTERNAL_47e22c14_4_k_cu_e5f3a39e_347654cuda3std3__45__cpo6cbeginE - _ZN40_INTERNAL_47e22c14_4_k_cu_e5f3a39e_347654cute1_E)
_ZN40_INTERNAL_47e22c14_4_k_cu_e5f3a39e_347654cute1_E:
	.zero		1
	.type		_ZN40_INTERNAL_47e22c14_4_k_cu_e5f3a39e_347654cuda3std3__45__cpo6cbeginE,@object
	.size		_ZN40_INTERNAL_47e22c14_4_k_cu_e5f3a39e_347654cuda3std3__45__cpo6cbeginE,(_ZN40_INTERNAL_47e22c14_4_k_cu_e5f3a39e_347654cuda3std3__48in_placeE - _ZN40_INTERNAL_47e22c14_4_k_cu_e5f3a39e_347654cuda3std3__45__cpo6cbeginE)
_ZN40_INTERNAL_47e22c14_4_k_cu_e5f3a39e_347654cuda3std3__45__cpo6cbeginE:
	.zero		1
	.type		_ZN40_INTERNAL_47e22c14_4_k_cu_e5f3a39e_347654cuda3std3__48in_placeE,@object
	.size		_ZN40_INTERNAL_47e22c14_4_k_cu_e5f3a39e_347654cuda3std3__48in_placeE,(_ZN40_INTERNAL_47e22c14_4_k_cu_e5f3a39e_347654cuda3std6ranges3__45__cpo9iter_moveE - _ZN40_INTERNAL_47e22c14_4_k_cu_e5f3a39e_347654cuda3std3__48in_placeE)
_ZN40_INTERNAL_47e22c14_4_k_cu_e5f3a39e_347654cuda3std3__48in_placeE:
	.zero		1
	.type		_ZN40_INTERNAL_47e22c14_4_k_cu_e5f3a39e_347654cuda3std6ranges3__45__cpo9iter_moveE,@object
	.size		_ZN40_INTERNAL_47e22c14_4_k_cu_e5f3a39e_347654cuda3std6ranges3__45__cpo9iter_moveE,(_ZN40_INTERNAL_47e22c14_4_k_cu_e5f3a39e_347654cuda3std3__45__cpo5beginE - _ZN40_INTERNAL_47e22c14_4_k_cu_e5f3a39e_347654cuda3std6ranges3__45__cpo9iter_moveE)
_ZN40_INTERNAL_47e22c14_4_k_cu_e5f3a39e_347654cuda3std6ranges3__45__cpo9iter_moveE:
	.zero		1
	.type		_ZN40_INTERNAL_47e22c14_4_k_cu_e5f3a39e_347654cuda3std3__45__cpo5beginE,@object
	.size		_ZN40_INTERNAL_47e22c14_4_k_cu_e5f3a39e_347654cuda3std3__45__cpo5beginE,(_ZN40_INTERNAL_47e22c14_4_k_cu_e5f3a39e_347654cuda3std3__442_GLOBAL__N__47e22c14_4_k_cu_e5f3a39e_347656ignoreE - _ZN40_INTERNAL_47e22c14_4_k_cu_e5f3a39e_347654cuda3std3__45__cpo5beginE)
_ZN40_INTERNAL_47e22c14_4_k_cu_e5f3a39e_347654cuda3std3__45__cpo5beginE:
	.zero		1
	.type		_ZN40_INTERNAL_47e22c14_4_k_cu_e5f3a39e_347654cuda3std3__442_GLOBAL__N__47e22c14_4_k_cu_e5f3a39e_347656ignoreE,@object
	.size		_ZN40_INTERNAL_47e22c14_4_k_cu_e5f3a39e_347654cuda3std3__442_GLOBAL__N__47e22c14_4_k_cu_e5f3a39e_347656ignoreE,(_ZN40_INTERNAL_47e22c14_4_k_cu_e5f3a39e_347654cute7productE - _ZN40_INTERNAL_47e22c14_4_k_cu_e5f3a39e_347654cuda3std3__442_GLOBAL__N__47e22c14_4_k_cu_e5f3a39e_347656ignoreE)
_ZN40_INTERNAL_47e22c14_4_k_cu_e5f3a39e_347654cuda3std3__442_GLOBAL__N__47e22c14_4_k_cu_e5f3a39e_347656ignoreE:
	.zero		1
	.type		_ZN40_INTERNAL_47e22c14_4_k_cu_e5f3a39e_347654cute7productE,@object
	.size		_ZN40_INTERNAL_47e22c14_4_k_cu_e5f3a39e_347654cute7productE,(_ZN40_INTERNAL_47e22c14_4_k_cu_e5f3a39e_347654cuda3std3__45__cpo3endE - _ZN40_INTERNAL_47e22c14_4_k_cu_e5f3a39e_347654cute7productE)
_ZN40_INTERNAL_47e22c14_4_k_cu_e5f3a39e_347654cute7productE:
	.zero		1
	.type		_ZN40_INTERNAL_47e22c14_4_k_cu_e5f3a39e_347654cuda3std3__45__cpo3endE,@object
	.size		_ZN40_INTERNAL_47e22c14_4_k_cu_e5f3a39e_347654cuda3std3__45__cpo3endE,(_ZN40_INTERNAL_47e22c14_4_k_cu_e5f3a39e_347654cuda3std3__419piecewise_constructE - _ZN40_INTERNAL_47e22c14_4_k_cu_e5f3a39e_347654cuda3std3__45__cpo3endE)
_ZN40_INTERNAL_47e22c14_4_k_cu_e5f3a39e_347654cuda3std3__45__cpo3endE:
	.zero		1
	.type		_ZN40_INTERNAL_47e22c14_4_k_cu_e5f3a39e_347654cuda3std3__419piecewise_constructE,@object
	.size		_ZN40_INTERNAL_47e22c14_4_k_cu_e5f3a39e_347654cuda3std3__419piecewise_constructE,(_ZN40_INTERNAL_47e22c14_4_k_cu_e5f3a39e_347654cuda3std3__45__cpo4cendE - _ZN40_INTERNAL_47e22c14_4_k_cu_e5f3a39e_347654cuda3std3__419piecewise_constructE)
_ZN40_INTERNAL_47e22c14_4_k_cu_e5f3a39e_347654cuda3std3__419piecewise_constructE:
	.zero		1
	.type		_ZN40_INTERNAL_47e22c14_4_k_cu_e5f3a39e_347654cuda3std3__45__cpo4cendE,@object
	.size		_ZN40_INTERNAL_47e22c14_4_k_cu_e5f3a39e_347654cuda3std3__45__cpo4cendE,(_ZN40_INTERNAL_47e22c14_4_k_cu_e5f3a39e_347654cuda3std6ranges3__45__cpo4swapE - _ZN40_INTERNAL_47e22c14_4_k_cu_e5f3a39e_347654cuda3std3__45__cpo4cendE)
_ZN40_INTERNAL_47e22c14_4_k_cu_e5f3a39e_347654cuda3std3__45__cpo4cendE:
	.zero		1
	.type		_ZN40_INTERNAL_47e22c14_4_k_cu_e5f3a39e_347654cuda3std6ranges3__45__cpo4swapE,@object
	.size		_ZN40_INTERNAL_47e22c14_4_k_cu_e5f3a39e_347654cuda3std6ranges3__45__cpo4swapE,(.L_10 - _ZN40_INTERNAL_47e22c14_4_k_cu_e5f3a39e_347654cuda3std6ranges3__45__cpo4swapE)
_ZN40_INTERNAL_47e22c14_4_k_cu_e5f3a39e_347654cuda3std6ranges3__45__cpo4swapE:
	.zero		1
.L_10:


//--------------------- .nv.constant0._ZN7cutlass13device_kernelINS_4gemm6kernel13GemmUniversalIN4cute5tupleIJiiiiEEENS1_10collective13CollectiveMmaINS1_35MainloopSm100TmaUmmaWarpSpecializedILi2ELi2ELi4ENS5_IJNS4_1CILi1EEENSA_ILi2EEESB_EEEEENS5_IJNSA_ILi64EEENSA_ILi256EEENSA_ILi128EEEEEENS_6half_tENS5_IJlSB_lEEESJ_SK_NS4_8TiledMMAINS4_8MMA_AtomIJNS4_20SM100_MMA_F16BF16_SSISJ_SJ_fLi64ELi256ELNS4_4UMMA5MajorE0ELSP_0ELNSO_7ScaleInE0ELSQ_0EEEEEENS4_6LayoutINS5_IJSB_SB_SB_EEENS5_IJNSA_ILi0EEESV_SV_EEEEENS5_IJNS4_10UnderscoreESY_SY_EEEEENS4_23SM90_TMA_LOAD_MULTICASTENS4_14ComposedLayoutINS4_7SwizzleILi3ELi4ELi3EEENS4_18smem_ptr_flag_bitsILi16EEENST_INS5_IJNSA_ILi8EEESF_EEENS5_IJSF_SB_EEEEEEEvNS4_8identityENS4_13SM90_TMA_LOADES1B_vS1C_EENS_8epilogue10collective18CollectiveEpilogueINS1F_23Sm100TmaWarpSpecializedILi4ELi2ELi32ELb1ELb0EEEJSI_NS5_IJNST_ISF_SB_EES1K_EEESJ_SK_SJ_SK_NS1F_6fusion15FusionCallbacksIS1J_NS1M_17LinearCombinationISJ_fSJ_fLNS_15FloatRoundStyleE2EEESI_S1L_JEEENS4_5SM1004TMEM4LOAD26SM100_TMEM_LOAD_16dp256b8xES1D_S1B_NS4_17SM75_U32x4_LDSM_NENS4_14SM90_TMA_STOREES1B_NS4_17SM90_U32x4_STSM_NENS4_39AutoVectorizingCopyWithAssumedAlignmentILi128EEEEEEvvEEEEvNT_6ParamsE --------------------------
	.section	.nv.constant0._ZN7cutlass13device_kernelINS_4gemm6kernel13GemmUniversalIN4cute5tupleIJiiiiEEENS1_10collective13CollectiveMmaINS1_35MainloopSm100TmaUmmaWarpSpecializedILi2ELi2ELi4ENS5_IJNS4_1CILi1EEENSA_ILi2EEESB_EEEEENS5_IJNSA_ILi64EEENSA_ILi256EEENSA_ILi128EEEEEENS_6half_tENS5_IJlSB_lEEESJ_SK_NS4_8TiledMMAINS4_8MMA_AtomIJNS4_20SM100_MMA_F16BF16_SSISJ_SJ_fLi64ELi256ELNS4_4UMMA5MajorE0ELSP_0ELNSO_7ScaleInE0ELSQ_0EEEEEENS4_6LayoutINS5_IJSB_SB_SB_EEENS5_IJNSA_ILi0EEESV_SV_EEEEENS5_IJNS4_10UnderscoreESY_SY_EEEEENS4_23SM90_TMA_LOAD_MULTICASTENS4_14ComposedLayoutINS4_7SwizzleILi3ELi4ELi3EEENS4_18smem_ptr_flag_bitsILi16EEENST_INS5_IJNSA_ILi8EEESF_EEENS5_IJSF_SB_EEEEEEEvNS4_8identityENS4_13SM90_TMA_LOADES1B_vS1C_EENS_8epilogue10collective18CollectiveEpilogueINS1F_23Sm100TmaWarpSpecializedILi4ELi2ELi32ELb1ELb0EEEJSI_NS5_IJNST_ISF_SB_EES1K_EEESJ_SK_SJ_SK_NS1F_6fusion15FusionCallbacksIS1J_NS1M_17LinearCombinationISJ_fSJ_fLNS_15FloatRoundStyleE2EEESI_S1L_JEEENS4_5SM1004TMEM4LOAD26SM100_TMEM_LOAD_16dp256b8xES1D_S1B_NS4_17SM75_U32x4_LDSM_NENS4_14SM90_TMA_STOREES1B_NS4_17SM90_U32x4_STSM_NENS4_39AutoVectorizingCopyWithAssumedAlignmentILi128EEEEEEvvEEEEvNT_6ParamsE,"a",@progbits
	.sectionflags	@""
	.align	4
.nv.constant0._ZN7cutlass13device_kernelINS_4gemm6kernel13GemmUniversalIN4cute5tupleIJiiiiEEENS1_10collective13CollectiveMmaINS1_35MainloopSm100TmaUmmaWarpSpecializedILi2ELi2ELi4ENS5_IJNS4_1CILi1EEENSA_ILi2EEESB_EEEEENS5_IJNSA_ILi64EEENSA_ILi256EEENSA_ILi128EEEEEENS_6half_tENS5_IJlSB_lEEESJ_SK_NS4_8TiledMMAINS4_8MMA_AtomIJNS4_20SM100_MMA_F16BF16_SSISJ_SJ_fLi64ELi256ELNS4_4UMMA5MajorE0ELSP_0ELNSO_7ScaleInE0ELSQ_0EEEEEENS4_6LayoutINS5_IJSB_SB_SB_EEENS5_IJNSA_ILi0EEESV_SV_EEEEENS5_IJNS4_10UnderscoreESY_SY_EEEEENS4_23SM90_TMA_LOAD_MULTICASTENS4_14ComposedLayoutINS4_7SwizzleILi3ELi4ELi3EEENS4_18smem_ptr_flag_bitsILi16EEENST_INS5_IJNSA_ILi8EEESF_EEENS5_IJSF_SB_EEEEEEEvNS4_8identityENS4_13SM90_TMA_LOADES1B_vS1C_EENS_8epilogue10collective18CollectiveEpilogueINS1F_23Sm100TmaWarpSpecializedILi4ELi2ELi32ELb1ELb0EEEJSI_NS5_IJNST_ISF_SB_EES1K_EEESJ_SK_SJ_SK_NS1F_6fusion15FusionCallbacksIS1J_NS1M_17LinearCombinationISJ_fSJ_fLNS_15FloatRoundStyleE2EEESI_S1L_JEEENS4_5SM1004TMEM4LOAD26SM100_TMEM_LOAD_16dp256b8xES1D_S1B_NS4_17SM75_U32x4_LDSM_NENS4_14SM90_TMA_STOREES1B_NS4_17SM90_U32x4_STSM_NENS4_39AutoVectorizingCopyWithAssumedAlignmentILi128EEEEEEvvEEEEvNT_6ParamsE:
	.zero		2944


//--------------------- SYMBOLS --------------------------

	.type		.nv.reservedSmem.offset0,@object
	.size		.nv.reservedSmem.offset0,0x4
	.type		.nv.reservedSmem.cap,@object
	.size		.nv.reservedSmem.cap,0x4
	.type		__assertfail,@function
